//
// Generated by NVIDIA NVVM Compiler
//
// Compiler Build ID: CL-36424714
// Cuda compilation tools, release 13.0, V13.0.88
// Based on NVVM 20.0.0
//

.version 9.0
.target sm_100
.address_size 64

	// .globl	_Z14compute_stressPf
.global .align 4 .b8 __cudart_i2opi_f[24] = {65, 144, 67, 60, 153, 149, 98, 219, 192, 221, 52, 245, 209, 87, 39, 252, 41, 21, 68, 78, 110, 131, 249, 162};

.visible .entry _Z14compute_stressPf(
	.param .u64 .ptr .align 1 _Z14compute_stressPf_param_0
)
{
	.reg .pred 	%p<2>;
	.reg .b32 	%r<9>;
	.reg .b32 	%f<14>;
	.reg .b64 	%rd<5>;

	ld.param.u64 	%rd2, [_Z14compute_stressPf_param_0];
	cvta.to.global.u64 	%rd3, %rd2;
	mov.u32 	%r4, %ctaid.x;
	mov.u32 	%r5, %ntid.x;
	mov.u32 	%r6, %tid.x;
	mad.lo.s32 	%r7, %r4, %r5, %r6;
	mul.wide.s32 	%rd4, %r7, 4;
	add.s64 	%rd1, %rd3, %rd4;
	ld.global.f32 	%f5, [%rd1];
	mul.f32 	%f1, %f5, %f5;
	mov.f32 	%f13, 0f00000000;
	mov.b32 	%r8, 0;
$L__BB0_1:
	add.f32 	%f6, %f13, %f1;
	add.f32 	%f7, %f6, %f1;
	add.f32 	%f8, %f7, %f1;
	add.f32 	%f9, %f8, %f1;
	add.f32 	%f10, %f9, %f1;
	add.f32 	%f11, %f10, %f1;
	add.f32 	%f12, %f11, %f1;
	add.f32 	%f13, %f12, %f1;
	add.s32 	%r8, %r8, 8;
	setp.ne.s32 	%p1, %r8, 1000;
	@%p1 bra 	$L__BB0_1;
	st.global.f32 	[%rd1], %f13;
	ret;

}
	// .globl	_Z13memory_stressPf
.visible .entry _Z13memory_stressPf(
	.param .u64 .ptr .align 1 _Z13memory_stressPf_param_0
)
{
	.reg .pred 	%p<2>;
	.reg .b32 	%r<12>;
	.reg .b32 	%f<20>;
	.reg .b64 	%rd<8>;

	ld.param.u64 	%rd3, [_Z13memory_stressPf_param_0];
	cvta.to.global.u64 	%rd1, %rd3;
	mov.u32 	%r7, %ctaid.x;
	mov.u32 	%r8, %ntid.x;
	mov.u32 	%r9, %tid.x;
	mad.lo.s32 	%r1, %r7, %r8, %r9;
	add.s64 	%rd2, %rd1, 16;
	mov.f32 	%f19, 0f00000000;
	mov.b32 	%r11, 0;
	mov.u32 	%r10, %r1;
$L__BB1_1:
	mul.wide.s32 	%rd4, %r10, 4;
	add.s64 	%rd5, %rd2, %rd4;
	ld.global.f32 	%f4, [%rd5+-16];
	add.f32 	%f5, %f19, %f4;
	ld.global.f32 	%f6, [%rd5+-12];
	add.f32 	%f7, %f5, %f6;
	ld.global.f32 	%f8, [%rd5+-8];
	add.f32 	%f9, %f7, %f8;
	ld.global.f32 	%f10, [%rd5+-4];
	add.f32 	%f11, %f9, %f10;
	ld.global.f32 	%f12, [%rd5];
	add.f32 	%f13, %f11, %f12;
	ld.global.f32 	%f14, [%rd5+4];
	add.f32 	%f15, %f13, %f14;
	ld.global.f32 	%f16, [%rd5+8];
	add.f32 	%f17, %f15, %f16;
	ld.global.f32 	%f18, [%rd5+12];
	add.f32 	%f19, %f17, %f18;
	add.s32 	%r11, %r11, 8;
	add.s32 	%r10, %r10, 8;
	setp.ne.s32 	%p1, %r11, 1000;
	@%p1 bra 	$L__BB1_1;
	mul.wide.s32 	%rd6, %r1, 4;
	add.s64 	%rd7, %rd1, %rd6;
	st.global.f32 	[%rd7], %f19;
	ret;

}
	// .globl	_Z9xu_stressPf
.visible .entry _Z9xu_stressPf(
	.param .u64 .ptr .align 1 _Z9xu_stressPf_param_0
)
{
	.local .align 4 .b8 	__local_depot2[28];
	.reg .b64 	%SP;
	.reg .b64 	%SPL;
	.reg .pred 	%p<11>;
	.reg .b32 	%r<53>;
	.reg .b32 	%f<32>;
	.reg .b64 	%rd<25>;
	.reg .b64 	%fd<3>;

	mov.u64 	%SPL, __local_depot2;
	ld.param.u64 	%rd10, [_Z9xu_stressPf_param_0];
	cvta.to.global.u64 	%rd11, %rd10;
	add.u64 	%rd1, %SPL, 0;
	mov.u32 	%r19, %ctaid.x;
	mov.u32 	%r20, %ntid.x;
	mov.u32 	%r21, %tid.x;
	mad.lo.s32 	%r22, %r19, %r20, %r21;
	mul.wide.s32 	%rd13, %r22, 4;
	add.s64 	%rd2, %rd11, %rd13;
	ld.global.f32 	%f7, [%rd2];
	mul.f32 	%f8, %f7, 0f3F22F983;
	cvt.rni.s32.f32 	%r23, %f8;
	cvt.rn.f32.s32 	%f9, %r23;
	fma.rn.f32 	%f10, %f9, 0fBFC90FDA, %f7;
	fma.rn.f32 	%f11, %f9, 0fB3A22168, %f10;
	fma.rn.f32 	%f12, %f9, 0fA7C234C5, %f11;
	abs.f32 	%f13, %f7;
	setp.ltu.f32 	%p2, %f13, 0f47CE4780;
	setp.eq.f32 	%p3, %f13, 0f7F800000;
	mov.b32 	%r1, %f7;
	shr.u32 	%r24, %r1, 23;
	and.b32  	%r25, %r24, 224;
	add.s32 	%r26, %r25, -128;
	shl.b32 	%r27, %r1, 8;
	or.b32  	%r2, %r27, -2147483648;
	shr.u32 	%r28, %r26, 5;
	and.b32  	%r3, %r24, 31;
	mul.wide.u32 	%rd14, %r28, 4;
	sub.s64 	%rd3, %rd1, %rd14;
	sub.s32 	%r4, 32, %r3;
	mov.f32 	%f30, 0f00000000;
	mul.rn.f32 	%f14, %f7, %f30;
	or.pred  	%p1, %p2, %p3;
	selp.b32 	%r5, %r23, 0, %p2;
	selp.f32 	%f1, %f12, %f14, %p2;
	mov.b32 	%r48, 0;
	mov.u64 	%rd15, __cudart_i2opi_f;
$L__BB2_1:
	mov.u32 	%r52, %r5;
	mov.f32 	%f31, %f1;
	@%p1 bra 	$L__BB2_7;
	mov.b64 	%rd24, 0;
	mov.b32 	%r49, 0;
	mov.u64 	%rd22, %rd15;
	mov.u64 	%rd23, %rd1;
$L__BB2_3:
	.pragma "nounroll";
	ld.global.nc.u32 	%r30, [%rd22];
	mad.wide.u32 	%rd17, %r30, %r2, %rd24;
	shr.u64 	%rd24, %rd17, 32;
	st.local.u32 	[%rd23], %rd17;
	add.s32 	%r49, %r49, 1;
	add.s64 	%rd23, %rd23, 4;
	add.s64 	%rd22, %rd22, 4;
	setp.ne.s32 	%p4, %r49, 6;
	@%p4 bra 	$L__BB2_3;
	setp.eq.s32 	%p5, %r3, 0;
	st.local.u32 	[%rd1+24], %rd24;
	ld.local.u32 	%r50, [%rd3+24];
	ld.local.u32 	%r51, [%rd3+20];
	@%p5 bra 	$L__BB2_6;
	shl.b32 	%r31, %r50, %r3;
	shr.u32 	%r32, %r51, %r4;
	add.s32 	%r50, %r32, %r31;
	shl.b32 	%r33, %r51, %r3;
	ld.local.u32 	%r34, [%rd3+16];
	shr.u32 	%r35, %r34, %r4;
	add.s32 	%r51, %r35, %r33;
$L__BB2_6:
	setp.lt.s32 	%p6, %r1, 0;
	shr.u32 	%r36, %r50, 30;
	shf.l.wrap.b32 	%r37, %r51, %r50, 2;
	shl.b32 	%r38, %r51, 2;
	shr.u32 	%r39, %r37, 31;
	add.s32 	%r40, %r39, %r36;
	neg.s32 	%r41, %r40;
	selp.b32 	%r52, %r41, %r40, %p6;
	xor.b32  	%r42, %r37, %r1;
	shr.s32 	%r43, %r37, 31;
	xor.b32  	%r44, %r43, %r37;
	xor.b32  	%r45, %r43, %r38;
	cvt.u64.u32 	%rd18, %r44;
	shl.b64 	%rd19, %rd18, 32;
	cvt.u64.u32 	%rd20, %r45;
	or.b64  	%rd21, %rd19, %rd20;
	cvt.rn.f64.s64 	%fd1, %rd21;
	mul.f64 	%fd2, %fd1, 0d3BF921FB54442D19;
	cvt.rn.f32.f64 	%f15, %fd2;
	neg.f32 	%f16, %f15;
	setp.lt.s32 	%p7, %r42, 0;
	selp.f32 	%f31, %f16, %f15, %p7;
$L__BB2_7:
	mul.rn.f32 	%f17, %f31, %f31;
	and.b32  	%r46, %r52, 1;
	setp.eq.b32 	%p8, %r46, 1;
	selp.f32 	%f18, 0f3F800000, %f31, %p8;
	fma.rn.f32 	%f19, %f17, %f18, 0f00000000;
	fma.rn.f32 	%f20, %f17, 0f37CBAC00, 0fBAB607ED;
	selp.f32 	%f21, %f20, 0fB94D4153, %p8;
	selp.f32 	%f22, 0f3D2AAABB, 0f3C0885E4, %p8;
	fma.rn.f32 	%f23, %f21, %f17, %f22;
	selp.f32 	%f24, 0fBEFFFFFF, 0fBE2AAAA8, %p8;
	fma.rn.f32 	%f25, %f23, %f17, %f24;
	fma.rn.f32 	%f26, %f25, %f19, %f18;
	and.b32  	%r47, %r52, 2;
	setp.eq.s32 	%p9, %r47, 0;
	mov.f32 	%f27, 0f00000000;
	sub.f32 	%f28, %f27, %f26;
	selp.f32 	%f29, %f26, %f28, %p9;
	add.f32 	%f30, %f30, %f29;
	add.s32 	%r48, %r48, 1;
	setp.ne.s32 	%p10, %r48, 1000;
	@%p10 bra 	$L__BB2_1;
	st.global.f32 	[%rd2], %f30;
	ret;

}
	// .globl	_Z13atomic_stressPf
.visible .entry _Z13atomic_stressPf(
	.param .u64 .ptr .align 1 _Z13atomic_stressPf_param_0
)
{
	.reg .pred 	%p<2>;
	.reg .b32 	%r<9>;
	.reg .b32 	%f<9>;
	.reg .b64 	%rd<5>;

	ld.param.u64 	%rd2, [_Z13atomic_stressPf_param_0];
	cvta.to.global.u64 	%rd3, %rd2;
	mov.u32 	%r4, %ctaid.x;
	mov.u32 	%r5, %ntid.x;
	mov.u32 	%r6, %tid.x;
	mad.lo.s32 	%r7, %r4, %r5, %r6;
	mul.wide.s32 	%rd4, %r7, 4;
	add.s64 	%rd1, %rd3, %rd4;
	mov.b32 	%r8, 0;
$L__BB3_1:
	atom.global.add.f32 	%f1, [%rd1], 0f3F800000;
	atom.global.add.f32 	%f2, [%rd1], 0f3F800000;
	atom.global.add.f32 	%f3, [%rd1], 0f3F800000;
	atom.global.add.f32 	%f4, [%rd1], 0f3F800000;
	atom.global.add.f32 	%f5, [%rd1], 0f3F800000;
	atom.global.add.f32 	%f6, [%rd1], 0f3F800000;
	atom.global.add.f32 	%f7, [%rd1], 0f3F800000;
	atom.global.add.f32 	%f8, [%rd1], 0f3F800000;
	add.s32 	%r8, %r8, 8;
	setp.ne.s32 	%p1, %r8, 1000;
	@%p1 bra 	$L__BB3_1;
	ret;

}


// ===== COMPILED SASS (sm_100) =====

	.target	sm_100

	.elftype	@"ET_EXEC"


//--------------------- .note.nv.tkinfo           --------------------------
	.section	.note.nv.tkinfo,"",@"SHT_NOTE"
	.sectionflags	@"SHF_NOTE_NV_TKINFO"
	.tkinfo
        /*0018*/ 	.word	0x00000002
        /*0030*/ 	.string	""
        /*0030*/ 	.string	"ptxas"
        /*0030*/ 	.string	"Cuda compilation tools, release 13.0, V13.0.88"
        /*0030*/ 	.string	"Build cuda_13.0.r13.0/compiler.36424714_0"
        /*0030*/ 	.string	"-arch sm_100 -m 64 "



//--------------------- .note.nv.cuinfo           --------------------------
	.section	.note.nv.cuinfo,"",@"SHT_NOTE"
	.sectionflags	@"SHF_NOTE_NV_CUINFO"
        /*0018*/ 	.short	0x0002
        /*001a*/ 	.short	0x0064
        /*001c*/ 	.short	0x0082
	.zero		2


//--------------------- .nv.info                  --------------------------
	.section	.nv.info,"",@"SHT_CUDA_INFO"
	.align	4


	//----- nvinfo : EIATTR_REGCOUNT
	.align		4
        /*0000*/ 	.byte	0x04, 0x2f
        /*0002*/ 	.short	(.L_2 - .L_1)
	.align		4
.L_1:
        /*0004*/ 	.word	index@(_Z14compute_stressPf)
        /*0008*/ 	.word	0x00000008


	//----- nvinfo : EIATTR_FRAME_SIZE
	.align		4
.L_2:
        /*000c*/ 	.byte	0x04, 0x11
        /*000e*/ 	.short	(.L_4 - .L_3)
	.align		4
.L_3:
        /*0010*/ 	.word	index@(_Z14compute_stressPf)
        /*0014*/ 	.word	0x00000000


	//----- nvinfo : EIATTR_REGCOUNT
	.align		4
.L_4:
        /*0018*/ 	.byte	0x04, 0x2f
        /*001a*/ 	.short	(.L_6 - .L_5)
	.align		4
.L_5:
        /*001c*/ 	.word	index@(_Z13memory_stressPf)
        /*0020*/ 	.word	0x00000020


	//----- nvinfo : EIATTR_FRAME_SIZE
	.align		4
.L_6:
        /*0024*/ 	.byte	0x04, 0x11
        /*0026*/ 	.short	(.L_8 - .L_7)
	.align		4
.L_7:
        /*0028*/ 	.word	index@(_Z13memory_stressPf)
        /*002c*/ 	.word	0x00000000


	//----- nvinfo : EIATTR_REGCOUNT
	.align		4
.L_8:
        /*0030*/ 	.byte	0x04, 0x2f
        /*0032*/ 	.short	(.L_10 - .L_9)
	.align		4
.L_9:
        /*0034*/ 	.word	index@(_Z9xu_stressPf)
        /*0038*/ 	.word	0x0000001c


	//----- nvinfo : EIATTR_FRAME_SIZE
	.align		4
.L_10:
        /*003c*/ 	.byte	0x04, 0x11
        /*003e*/ 	.short	(.L_12 - .L_11)
	.align		4
.L_11:
        /*0040*/ 	.word	index@(_Z9xu_stressPf)
        /*0044*/ 	.word	0x00000000


	//----- nvinfo : EIATTR_REGCOUNT
	.align		4
.L_12:
        /*0048*/ 	.byte	0x04, 0x2f
        /*004a*/ 	.short	(.L_14 - .L_13)
	.align		4
.L_13:
        /*004c*/ 	.word	index@(_Z13atomic_stressPf)
        /*0050*/ 	.word	0x0000000a


	//----- nvinfo : EIATTR_FRAME_SIZE
	.align		4
.L_14:
        /*0054*/ 	.byte	0x04, 0x11
        /*0056*/ 	.short	(.L_16 - .L_15)
	.align		4
.L_15:
        /*0058*/ 	.word	index@(_Z13atomic_stressPf)
        /*005c*/ 	.word	0x00000000


	//----- nvinfo : EIATTR_MIN_STACK_SIZE
	.align		4
.L_16:
        /*0060*/ 	.byte	0x04, 0x12
        /*0062*/ 	.short	(.L_18 - .L_17)
	.align		4
.L_17:
        /*0064*/ 	.word	index@(_Z13atomic_stressPf)
        /*0068*/ 	.word	0x00000000


	//----- nvinfo : EIATTR_MIN_STACK_SIZE
	.align		4
.L_18:
        /*006c*/ 	.byte	0x04, 0x12
        /*006e*/ 	.short	(.L_20 - .L_19)
	.align		4
.L_19:
        /*0070*/ 	.word	index@(_Z9xu_stressPf)
        /*0074*/ 	.word	0x00000000


	//----- nvinfo : EIATTR_MIN_STACK_SIZE
	.align		4
.L_20:
        /*0078*/ 	.byte	0x04, 0x12
        /*007a*/ 	.short	(.L_22 - .L_21)
	.align		4
.L_21:
        /*007c*/ 	.word	index@(_Z13memory_stressPf)
        /*0080*/ 	.word	0x00000000


	//----- nvinfo : EIATTR_MIN_STACK_SIZE
	.align		4
.L_22:
        /*0084*/ 	.byte	0x04, 0x12
        /*0086*/ 	.short	(.L_24 - .L_23)
	.align		4
.L_23:
        /*0088*/ 	.word	index@(_Z14compute_stressPf)
        /*008c*/ 	.word	0x00000000
.L_24:


//--------------------- .nv.compat                --------------------------
	.section	.nv.compat,"",@"SHT_CUDA_COMPAT_INFO"
	.align	4
        /*0000*/ 	.byte	0x02, 0x09, 0x00, 0x00, 0x02, 0x02, 0x01, 0x00, 0x02, 0x05, 0x05, 0x00, 0x03, 0x07, 0x01, 0x01
        /*0010*/ 	.byte	0x02, 0x03, 0x00, 0x00, 0x02, 0x06, 0x01, 0x00, 0x04, 0x0b, 0x08, 0x00, 0x01, 0x00, 0x00, 0x00
        /*0020*/ 	.byte	0x00, 0x00, 0x00, 0x00


//--------------------- .nv.info._Z13atomic_stressPf --------------------------
	.section	.nv.info._Z13atomic_stressPf,"",@"SHT_CUDA_INFO"
	.sectionflags	@""
	.align	4


	//----- nvinfo : EIATTR_CUDA_API_VERSION
	.align		4
        /*0000*/ 	.byte	0x04, 0x37
        /*0002*/ 	.short	(.L_26 - .L_25)
.L_25:
        /*0004*/ 	.word	0x00000082


	//----- nvinfo : EIATTR_KPARAM_INFO
	.align		4
.L_26:
        /*0008*/ 	.byte	0x04, 0x17
        /*000a*/ 	.short	(.L_28 - .L_27)
.L_27:
        /*000c*/ 	.word	0x00000000
        /*0010*/ 	.short	0x0000
        /*0012*/ 	.short	0x0000
        /*0014*/ 	.byte	0x00, 0xf5, 0x21, 0x00


	//----- nvinfo : EIATTR_SPARSE_MMA_MASK
	.align		4
.L_28:
        /*0018*/ 	.byte	0x03, 0x50
        /*001a*/ 	.short	0x0000


	//----- nvinfo : EIATTR_MAXREG_COUNT
	.align		4
        /*001c*/ 	.byte	0x03, 0x1b
        /*001e*/ 	.short	0x00ff


	//----- nvinfo : EIATTR_MERCURY_ISA_VERSION
	.align		4
        /*0020*/ 	.byte	0x03, 0x5f
        /*0022*/ 	.short	0x0101


	//----- nvinfo : EIATTR_VRC_CTA_INIT_COUNT
	.align		4
        /*0024*/ 	.byte	0x02, 0x4a
	.zero		1
	.zero		1


	//----- nvinfo : EIATTR_EXIT_INSTR_OFFSETS
	.align		4
        /*0028*/ 	.byte	0x04, 0x1c
        /*002a*/ 	.short	(.L_30 - .L_29)


	//   ....[0]....
.L_29:
        /*002c*/ 	.word	0x00003f10


	//----- nvinfo : EIATTR_CBANK_PARAM_SIZE
	.align		4
.L_30:
        /*0030*/ 	.byte	0x03, 0x19
        /*0032*/ 	.short	0x0008


	//----- nvinfo : EIATTR_PARAM_CBANK
	.align		4
        /*0034*/ 	.byte	0x04, 0x0a
        /*0036*/ 	.short	(.L_32 - .L_31)
	.align		4
.L_31:
        /*0038*/ 	.word	index@(.nv.constant0._Z13atomic_stressPf)
        /*003c*/ 	.short	0x0380
        /*003e*/ 	.short	0x0008


	//----- nvinfo : EIATTR_SW_WAR
	.align		4
.L_32:
        /*0040*/ 	.byte	0x04, 0x36
        /*0042*/ 	.short	(.L_34 - .L_33)
.L_33:
        /*0044*/ 	.word	0x00000008
.L_34:


//--------------------- .nv.info._Z9xu_stressPf   --------------------------
	.section	.nv.info._Z9xu_stressPf,"",@"SHT_CUDA_INFO"
	.sectionflags	@""
	.align	4


	//----- nvinfo : EIATTR_CUDA_API_VERSION
	.align		4
        /*0000*/ 	.byte	0x04, 0x37
        /*0002*/ 	.short	(.L_36 - .L_35)
.L_35:
        /*0004*/ 	.word	0x00000082


	//----- nvinfo : EIATTR_KPARAM_INFO
	.align		4
.L_36:
        /*0008*/ 	.byte	0x04, 0x17
        /*000a*/ 	.short	(.L_38 - .L_37)
.L_37:
        /*000c*/ 	.word	0x00000000
        /*0010*/ 	.short	0x0000
        /*0012*/ 	.short	0x0000
        /*0014*/ 	.byte	0x00, 0xf5, 0x21, 0x00


	//----- nvinfo : EIATTR_SPARSE_MMA_MASK
	.align		4
.L_38:
        /*0018*/ 	.byte	0x03, 0x50
        /*001a*/ 	.short	0x0000


	//----- nvinfo : EIATTR_MAXREG_COUNT
	.align		4
        /*001c*/ 	.byte	0x03, 0x1b
        /*001e*/ 	.short	0x00ff


	//----- nvinfo : EIATTR_MERCURY_ISA_VERSION
	.align		4
        /*0020*/ 	.byte	0x03, 0x5f
        /*0022*/ 	.short	0x0101


	//----- nvinfo : EIATTR_VRC_CTA_INIT_COUNT
	.align		4
        /*0024*/ 	.byte	0x02, 0x4a
	.zero		1
	.zero		1


	//----- nvinfo : EIATTR_EXIT_INSTR_OFFSETS
	.align		4
        /*0028*/ 	.byte	0x04, 0x1c
        /*002a*/ 	.short	(.L_40 - .L_39)


	//   ....[0]....
.L_39:
        /*002c*/ 	.word	0x00000910


	//----- nvinfo : EIATTR_CRS_STACK_SIZE
	.align		4
.L_40:
        /*0030*/ 	.byte	0x04, 0x1e
        /*0032*/ 	.short	(.L_42 - .L_41)
.L_41:
        /*0034*/ 	.word	0x00000000


	//----- nvinfo : EIATTR_CBANK_PARAM_SIZE
	.align		4
.L_42:
        /*0038*/ 	.byte	0x03, 0x19
        /*003a*/ 	.short	0x0008


	//----- nvinfo : EIATTR_PARAM_CBANK
	.align		4
        /*003c*/ 	.byte	0x04, 0x0a
        /*003e*/ 	.short	(.L_44 - .L_43)
	.align		4
.L_43:
        /*0040*/ 	.word	index@(.nv.constant0._Z9xu_stressPf)
        /*0044*/ 	.short	0x0380
        /*0046*/ 	.short	0x0008


	//----- nvinfo : EIATTR_SW_WAR
	.align		4
.L_44:
        /*0048*/ 	.byte	0x04, 0x36
        /*004a*/ 	.short	(.L_46 - .L_45)
.L_45:
        /*004c*/ 	.word	0x00000008
.L_46:


//--------------------- .nv.info._Z13memory_stressPf --------------------------
	.section	.nv.info._Z13memory_stressPf,"",@"SHT_CUDA_INFO"
	.sectionflags	@""
	.align	4


	//----- nvinfo : EIATTR_CUDA_API_VERSION
	.align		4
        /*0000*/ 	.byte	0x04, 0x37
        /*0002*/ 	.short	(.L_48 - .L_47)
.L_47:
        /*0004*/ 	.word	0x00000082


	//----- nvinfo : EIATTR_KPARAM_INFO
	.align		4
.L_48:
        /*0008*/ 	.byte	0x04, 0x17
        /*000a*/ 	.short	(.L_50 - .L_49)
.L_49:
        /*000c*/ 	.word	0x00000000
        /*0010*/ 	.short	0x0000
        /*0012*/ 	.short	0x0000
        /*0014*/ 	.byte	0x00, 0xf5, 0x21, 0x00


	//----- nvinfo : EIATTR_SPARSE_MMA_MASK
	.align		4
.L_50:
        /*0018*/ 	.byte	0x03, 0x50
        /*001a*/ 	.short	0x0000


	//----- nvinfo : EIATTR_MAXREG_COUNT
	.align		4
        /*001c*/ 	.byte	0x03, 0x1b
        /*001e*/ 	.short	0x00ff


	//----- nvinfo : EIATTR_MERCURY_ISA_VERSION
	.align		4
        /*0020*/ 	.byte	0x03, 0x5f
        /*0022*/ 	.short	0x0101


	//----- nvinfo : EIATTR_VRC_CTA_INIT_COUNT
	.align		4
        /*0024*/ 	.byte	0x02, 0x4a
	.zero		1
	.zero		1


	//----- nvinfo : EIATTR_EXIT_INSTR_OFFSETS
	.align		4
        /*0028*/ 	.byte	0x04, 0x1c
        /*002a*/ 	.short	(.L_52 - .L_51)


	//   ....[0]....
.L_51:
        /*002c*/ 	.word	0x00000fc0


	//----- nvinfo : EIATTR_CBANK_PARAM_SIZE
	.align		4
.L_52:
        /*0030*/ 	.byte	0x03, 0x19
        /*0032*/ 	.short	0x0008


	//----- nvinfo : EIATTR_PARAM_CBANK
	.align		4
        /*0034*/ 	.byte	0x04, 0x0a
        /*0036*/ 	.short	(.L_54 - .L_53)
	.align		4
.L_53:
        /*0038*/ 	.word	index@(.nv.constant0._Z13memory_stressPf)
        /*003c*/ 	.short	0x0380
        /*003e*/ 	.short	0x0008


	//----- nvinfo : EIATTR_SW_WAR
	.align		4
.L_54:
        /*0040*/ 	.byte	0x04, 0x36
        /*0042*/ 	.short	(.L_56 - .L_55)
.L_55:
        /*0044*/ 	.word	0x00000008
.L_56:


//--------------------- .nv.info._Z14compute_stressPf --------------------------
	.section	.nv.info._Z14compute_stressPf,"",@"SHT_CUDA_INFO"
	.sectionflags	@""
	.align	4


	//----- nvinfo : EIATTR_CUDA_API_VERSION
	.align		4
        /*0000*/ 	.byte	0x04, 0x37
        /*0002*/ 	.short	(.L_58 - .L_57)
.L_57:
        /*0004*/ 	.word	0x00000082


	//----- nvinfo : EIATTR_KPARAM_INFO
	.align		4
.L_58:
        /*0008*/ 	.byte	0x04, 0x17
        /*000a*/ 	.short	(.L_60 - .L_59)
.L_59:
        /*000c*/ 	.word	0x00000000
        /*0010*/ 	.short	0x0000
        /*0012*/ 	.short	0x0000
        /*0014*/ 	.byte	0x00, 0xf5, 0x21, 0x00


	//----- nvinfo : EIATTR_SPARSE_MMA_MASK
	.align		4
.L_60:
        /*0018*/ 	.byte	0x03, 0x50
        /*001a*/ 	.short	0x0000


	//----- nvinfo : EIATTR_MAXREG_COUNT
	.align		4
        /*001c*/ 	.byte	0x03, 0x1b
        /*001e*/ 	.short	0x00ff


	//----- nvinfo : EIATTR_MERCURY_ISA_VERSION
	.align		4
        /*0020*/ 	.byte	0x03, 0x5f
        /*0022*/ 	.short	0x0101


	//----- nvinfo : EIATTR_VRC_CTA_INIT_COUNT
	.align		4
        /*0024*/ 	.byte	0x02, 0x4a
	.zero		1
	.zero		1


	//----- nvinfo : EIATTR_EXIT_INSTR_OFFSETS
	.align		4
        /*0028*/ 	.byte	0x04, 0x1c
        /*002a*/ 	.short	(.L_62 - .L_61)


	//   ....[0]....
.L_61:
        /*002c*/ 	.word	0x00003f20


	//----- nvinfo : EIATTR_CBANK_PARAM_SIZE
	.align		4
.L_62:
        /*0030*/ 	.byte	0x03, 0x19
        /*0032*/ 	.short	0x0008


	//----- nvinfo : EIATTR_PARAM_CBANK
	.align		4
        /*0034*/ 	.byte	0x04, 0x0a
        /*0036*/ 	.short	(.L_64 - .L_63)
	.align		4
.L_63:
        /*0038*/ 	.word	index@(.nv.constant0._Z14compute_stressPf)
        /*003c*/ 	.short	0x0380
        /*003e*/ 	.short	0x0008


	//----- nvinfo : EIATTR_SW_WAR
	.align		4
.L_64:
        /*0040*/ 	.byte	0x04, 0x36
        /*0042*/ 	.short	(.L_66 - .L_65)
.L_65:
        /*0044*/ 	.word	0x00000008
.L_66:


//--------------------- .nv.callgraph             --------------------------
	.section	.nv.callgraph,"",@"SHT_CUDA_CALLGRAPH"
	.align	4
	.sectionentsize	8
	.align		4
        /*0000*/ 	.word	0x00000000
	.align		4
        /*0004*/ 	.word	0xffffffff
	.align		4
        /*0008*/ 	.word	0x00000000
	.align		4
        /*000c*/ 	.word	0xfffffffe
	.align		4
        /*0010*/ 	.word	0x00000000
	.align		4
        /*0014*/ 	.word	0xfffffffd
	.align		4
        /*0018*/ 	.word	0x00000000
	.align		4
        /*001c*/ 	.word	0xfffffffc


//--------------------- .nv.constant4             --------------------------
	.section	.nv.constant4,"a",@progbits
	.align	8
	.align		8
.nv.constant4:
        /*0000*/ 	.dword	__cudart_i2opi_f


//--------------------- .text._Z13atomic_stressPf --------------------------
	.section	.text._Z13atomic_stressPf,"ax",@progbits
	.align	128
        .global         _Z13atomic_stressPf
        .type           _Z13atomic_stressPf,@function
        .size           _Z13atomic_stressPf,(.L_x_11 - _Z13atomic_stressPf)
        .other          _Z13atomic_stressPf,@"STO_CUDA_ENTRY STV_DEFAULT"
_Z13atomic_stressPf:
.text._Z13atomic_stressPf:
[----:B------:R-:W-:Y:S01]  /*0000*/  LDC R1, c[0x0][0x37c] ;  /* 0x0000df00ff017b82 */ /* 0x000fe20000000800 */
[----:B------:R-:W0:Y:S07]  /*0010*/  S2R R0, SR_TID.X ;  /* 0x0000000000007919 */ /* 0x000e2e0000002100 */
[----:B------:R-:W0:Y:S01]  /*0020*/  S2UR UR6, SR_CTAID.X ;  /* 0x00000000000679c3 */ /* 0x000e220000002500 */
[----:B------:R-:W1:Y:S01]  /*0030*/  LDCU.64 UR4, c[0x0][0x358] ;  /* 0x00006b00ff0477ac */ /* 0x000e620008000a00 */
[----:B------:R-:W-:-:S06]  /*0040*/  HFMA2 R7, -RZ, RZ, 1.875, 0 ;  /* 0x3f800000ff077431 */ /* 0x000fcc00000001ff */
[----:B------:R-:W0:Y:S08]  /*0050*/  LDC R5, c[0x0][0x360] ;  /* 0x0000d800ff057b82 */ /* 0x000e300000000800 */
[----:B------:R-:W2:Y:S01]  /*0060*/  LDC.64 R2, c[0x0][0x380] ;  /* 0x0000e000ff027b82 */ /* 0x000ea20000000a00 */
[----:B0-----:R-:W-:-:S04]  /*0070*/  IMAD R5, R5, UR6, R0 ;  /* 0x0000000605057c24 */ /* 0x001fc8000f8e0200 */
[----:B--2---:R-:W-:-:S05]  /*0080*/  IMAD.WIDE R2, R5, 0x4, R2 ;  /* 0x0000000405027825 */ /* 0x004fca00078e0202 */
[----:B-1----:R-:W-:Y:S04]  /*0090*/  REDG.E.ADD.F32.FTZ.RN.STRONG.GPU desc[UR4][R2.64], R7 ;  /* 0x00000007020079a6 */ /* 0x002fe8000c12f304 */
[----:B------:R-:W-:Y:S04]  /*00a0*/  REDG.E.ADD.F32.FTZ.RN.STRONG.GPU desc[UR4][R2.64], R7 ;  /* 0x00000007020079a6 */ /* 0x000fe8000c12f304 */
        /* <DEDUP_REMOVED lines=997> */
[----:B------:R-:W-:Y:S01]  /*3f00*/  REDG.E.ADD.F32.FTZ.RN.STRONG.GPU desc[UR4][R2.64], R7 ;  /* 0x00000007020079a6 */ /* 0x000fe2000c12f304 */
[----:B------:R-:W-:Y:S05]  /*3f10*/  EXIT ;  /* 0x000000000000794d */ /* 0x000fea0003800000 */
.L_x_0:
[----:B------:R-:W-:-:S00]  /*3f20*/  BRA `(.L_x_0) ;  /* 0xfffffffc00fc7947 */ /* 0x000fc0000383ffff */
[----:B------:R-:W-:-:S00]  /*3f30*/  NOP ;  /* 0x0000000000007918 */ /* 0x000fc00000000000 */
        /* <DEDUP_REMOVED lines=12> */
.L_x_11:


//--------------------- .text._Z9xu_stressPf      --------------------------
	.section	.text._Z9xu_stressPf,"ax",@progbits
	.align	128
        .global         _Z9xu_stressPf
        .type           _Z9xu_stressPf,@function
        .size           _Z9xu_stressPf,(.L_x_12 - _Z9xu_stressPf)
        .other          _Z9xu_stressPf,@"STO_CUDA_ENTRY STV_DEFAULT"
_Z9xu_stressPf:
.text._Z9xu_stressPf:
[----:B------:R-:W-:Y:S01]  /*0000*/  LDC R1, c[0x0][0x37c] ;  /* 0x0000df00ff017b82 */ /* 0x000fe20000000800 */
[----:B------:R-:W0:Y:S07]  /*0010*/  S2R R0, SR_TID.X ;  /* 0x0000000000007919 */ /* 0x000e2e0000002100 */
[----:B------:R-:W0:Y:S01]  /*0020*/  S2UR UR4, SR_CTAID.X ;  /* 0x00000000000479c3 */ /* 0x000e220000002500 */
[----:B------:R-:W1:Y:S07]  /*0030*/  LDCU.64 UR8, c[0x0][0x358] ;  /* 0x00006b00ff0877ac */ /* 0x000e6e0008000a00 */
[----:B------:R-:W0:Y:S08]  /*0040*/  LDC R5, c[0x0][0x360] ;  /* 0x0000d800ff057b82 */ /* 0x000e300000000800 */
[----:B------:R-:W2:Y:S01]  /*0050*/  LDC.64 R2, c[0x0][0x380] ;  /* 0x0000e000ff027b82 */ /* 0x000ea20000000a00 */
[----:B0-----:R-:W-:-:S04]  /*0060*/  IMAD R5, R5, UR4, R0 ;  /* 0x0000000405057c24 */ /* 0x001fc8000f8e0200 */
[----:B--2---:R-:W-:-:S05]  /*0070*/  IMAD.WIDE R2, R5, 0x4, R2 ;  /* 0x0000000405027825 */ /* 0x004fca00078e0202 */
[----:B-1----:R-:W2:Y:S01]  /*0080*/  LDG.E R8, desc[UR8][R2.64] ;  /* 0x0000000802087981 */ /* 0x002ea2000c1e1900 */
[----:B------:R-:W-:Y:S01]  /*0090*/  IMAD.MOV.U32 R11, RZ, RZ, RZ ;  /* 0x000000ffff0b7224 */ /* 0x000fe200078e00ff */
[----:B------:R-:W-:Y:S01]  /*00a0*/  UMOV UR4, URZ ;  /* 0x000000ff00047c82 */ /* 0x000fe20008000000 */
[C---:B--2---:R-:W-:Y:S01]  /*00b0*/  FMUL R0, R8.reuse, 0.63661974668502807617 ;  /* 0x3f22f98308007820 */ /* 0x044fe20000400000 */
[----:B------:R-:W-:Y:S01]  /*00c0*/  SHF.R.U32.HI R10, RZ, 0x17, R8 ;  /* 0x00000017ff0a7819 */ /* 0x000fe20000011608 */
[C---:B------:R-:W-:Y:S01]  /*00d0*/  IMAD.SHL.U32 R12, R8.reuse, 0x100, RZ ;  /* 0x00000100080c7824 */ /* 0x040fe200078e00ff */
[----:B------:R-:W-:Y:S02]  /*00e0*/  FSETP.GE.AND P0, PT, |R8|, 105615, PT ;  /* 0x47ce47800800780b */ /* 0x000fe40003f06200 */
[----:B------:R-:W-:Y:S01]  /*00f0*/  LOP3.LUT R5, R10, 0xe0, RZ, 0xc0, !PT ;  /* 0x000000e00a057812 */ /* 0x000fe200078ec0ff */
[----:B------:R-:W0:Y:S01]  /*0100*/  F2I.NTZ R0, R0 ;  /* 0x0000000000007305 */ /* 0x000e220000203100 */
[----:B------:R-:W-:-:S02]  /*0110*/  FSETP.EQ.OR P1, PT, |R8|, +INF , !P0 ;  /* 0x7f8000000800780b */ /* 0x000fc40004722600 */
[----:B------:R-:W-:Y:S01]  /*0120*/  LOP3.LUT R10, R10, 0x1f, RZ, 0xc0, !PT ;  /* 0x0000001f0a0a7812 */ /* 0x000fe200078ec0ff */
[----:B------:R-:W-:Y:S01]  /*0130*/  VIADD R5, R5, 0xffffff80 ;  /* 0xffffff8005057836 */ /* 0x000fe20000000000 */
[----:B------:R-:W-:Y:S02]  /*0140*/  P2R R18, PR, RZ, 0x2 ;  /* 0x00000002ff127803 */ /* 0x000fe40000000000 */
[----:B------:R-:W-:Y:S02]  /*0150*/  LOP3.LUT R12, R12, 0x80000000, RZ, 0xfc, !PT ;  /* 0x800000000c0c7812 */ /* 0x000fe400078efcff */
[----:B------:R-:W-:Y:S02]  /*0160*/  SHF.R.U32.HI R5, RZ, 0x5, R5 ;  /* 0x00000005ff057819 */ /* 0x000fe40000011605 */
[----:B------:R-:W-:-:S03]  /*0170*/  IADD3 R14, PT, PT, -R10, 0x20, RZ ;  /* 0x000000200a0e7810 */ /* 0x000fc60007ffe1ff */
[----:B------:R-:W-:Y:S01]  /*0180*/  IMAD.U32 R15, R5, -0x4, RZ ;  /* 0xfffffffc050f7824 */ /* 0x000fe200078e00ff */
[----:B0-----:R-:W-:Y:S02]  /*0190*/  I2FP.F32.S32 R9, R0 ;  /* 0x0000000000097245 */ /* 0x001fe40000201400 */
[----:B------:R-:W-:-:S03]  /*01a0*/  SEL R13, R0, RZ, !P0 ;  /* 0x000000ff000d7207 */ /* 0x000fc60004000000 */
[----:B------:R-:W-:-:S04]  /*01b0*/  FFMA R4, R9, -1.5707962512969970703, R8 ;  /* 0xbfc90fda09047823 */ /* 0x000fc80000000008 */
[----:B------:R-:W-:-:S04]  /*01c0*/  FFMA R4, R9, -7.5497894158615963534e-08, R4 ;  /* 0xb3a2216809047823 */ /* 0x000fc80000000004 */
[----:B------:R-:W-:Y:S01]  /*01d0*/  FFMA R9, R9, -5.3903029534742383927e-15, R4 ;  /* 0xa7c234c509097823 */ /* 0x000fe20000000004 */
[----:B------:R-:W-:-:S07]  /*01e0*/  @P0 FMUL R9, RZ, R8 ;  /* 0x00000008ff090220 */ /* 0x000fce0000400000 */
.L_x_6:
[----:B------:R-:W-:Y:S01]  /*01f0*/  ISETP.NE.AND P0, PT, R18, RZ, PT ;  /* 0x000000ff1200720c */ /* 0x000fe20003f05270 */
[----:B------:R-:W-:Y:S01]  /*0200*/  BSSY.RECONVERGENT B0, `(.L_x_1) ;  /* 0x000005a000007945 */ /* 0x000fe20003800200 */
[----:B------:R-:W-:Y:S02]  /*0210*/  IMAD.MOV.U32 R25, RZ, RZ, R13 ;  /* 0x000000ffff197224 */ /* 0x000fe400078e000d */
[----:B------:R-:W-:-:S09]  /*0220*/  IMAD.MOV.U32 R0, RZ, RZ, R9 ;  /* 0x000000ffff007224 */ /* 0x000fd200078e0009 */
[----:B------:R-:W-:Y:S05]  /*0230*/  @P0 BRA `(.L_x_2) ;  /* 0x0000000400580947 */ /* 0x000fea0003800000 */
[----:B------:R-:W-:Y:S02]  /*0240*/  HFMA2 R17, -RZ, RZ, 0, 0 ;  /* 0x00000000ff117431 */ /* 0x000fe400000001ff */
[----:B------:R-:W-:Y:S01]  /*0250*/  IMAD.MOV.U32 R25, RZ, RZ, RZ ;  /* 0x000000ffff197224 */ /* 0x000fe200078e00ff */
[----:B------:R-:W0:Y:S01]  /*0260*/  LDCU.64 UR10, c[0x4][URZ] ;  /* 0x01000000ff0a77ac */ /* 0x000e220008000a00 */
[----:B------:R-:W-:Y:S01]  /*0270*/  UMOV UR6, URZ ;  /* 0x000000ff00067c82 */ /* 0x000fe20008000000 */
[----:B------:R-:W-:-:S05]  /*0280*/  UMOV UR5, URZ ;  /* 0x000000ff00057c82 */ /* 0x000fca0008000000 */
.L_x_3:
[----:B0-----:R-:W-:Y:S02]  /*0290*/  IMAD.U32 R5, RZ, RZ, UR11 ;  /* 0x0000000bff057e24 */ /* 0x001fe4000f8e00ff */
[----:B------:R-:W-:-:S05]  /*02a0*/  IMAD.U32 R4, RZ, RZ, UR10 ;  /* 0x0000000aff047e24 */ /* 0x000fca000f8e00ff */
[----:B------:R-:W2:Y:S01]  /*02b0*/  LDG.E.CONSTANT R5, desc[UR8][R4.64] ;  /* 0x0000000804057981 */ /* 0x000ea2000c1e9900 */
[----:B------:R-:W-:Y:S01]  /*02c0*/  UIADD3 UR5, UPT, UPT, UR5, 0x1, URZ ;  /* 0x0000000105057890 */ /* 0x000fe2000fffe0ff */
[C---:B------:R-:W-:Y:S01]  /*02d0*/  ISETP.EQ.AND P0, PT, R17.reuse, RZ, PT ;  /* 0x000000ff1100720c */ /* 0x040fe20003f02270 */
[----:B------:R-:W-:Y:S01]  /*02e0*/  UIADD3 UR10, UP1, UPT, UR10, 0x4, URZ ;  /* 0x000000040a0a7890 */ /* 0x000fe2000ff3e0ff */
[C---:B------:R-:W-:Y:S01]  /*02f0*/  ISETP.EQ.AND P1, PT, R17.reuse, 0x4, PT ;  /* 0x000000041100780c */ /* 0x040fe20003f22270 */
[----:B------:R-:W-:Y:S01]  /*0300*/  UISETP.NE.AND UP0, UPT, UR5, 0x6, UPT ;  /* 0x000000060500788c */ /* 0x000fe2000bf05270 */
[C---:B------:R-:W-:Y:S01]  /*0310*/  ISETP.EQ.AND P3, PT, R17.reuse, 0xc, PT ;  /* 0x0000000c1100780c */ /* 0x040fe20003f62270 */
[----:B------:R-:W-:Y:S01]  /*0320*/  UIADD3.X UR11, UPT, UPT, URZ, UR11, URZ, UP1, !UPT ;  /* 0x0000000bff0b7290 */ /* 0x000fe20008ffe4ff */
[C---:B------:R-:W-:Y:S02]  /*0330*/  ISETP.EQ.AND P4, PT, R17.reuse, 0x10, PT ;  /* 0x000000101100780c */ /* 0x040fe40003f82270 */
[----:B------:R-:W-:Y:S01]  /*0340*/  ISETP.EQ.AND P5, PT, R17, 0x14, PT ;  /* 0x000000141100780c */ /* 0x000fe20003fa2270 */
[----:B--2---:R-:W-:-:S03]  /*0350*/  IMAD.WIDE.U32 R6, R5, R12, RZ ;  /* 0x0000000c05067225 */ /* 0x004fc600078e00ff */
[----:B------:R-:W-:-:S04]  /*0360*/  IADD3 R0, P2, PT, R6, R25, RZ ;  /* 0x0000001906007210 */ /* 0x000fc80007f5e0ff */
[----:B------:R-:W-:Y:S01]  /*0370*/  IADD3.X R25, PT, PT, R7, UR6, RZ, P2, !PT ;  /* 0x0000000607197c10 */ /* 0x000fe200097fe4ff */
[--C-:B------:R-:W-:Y:S01]  /*0380*/  @P0 IMAD.MOV.U32 R16, RZ, RZ, R0.reuse ;  /* 0x000000ffff100224 */ /* 0x100fe200078e0000 */
[C---:B------:R-:W-:Y:S01]  /*0390*/  ISETP.EQ.AND P2, PT, R17.reuse, 0x8, PT ;  /* 0x000000081100780c */ /* 0x040fe20003f42270 */
[--C-:B------:R-:W-:Y:S01]  /*03a0*/  @P1 IMAD.MOV.U32 R20, RZ, RZ, R0.reuse ;  /* 0x000000ffff141224 */ /* 0x100fe200078e0000 */
[----:B------:R-:W-:Y:S01]  /*03b0*/  @P4 MOV R23, R0 ;  /* 0x0000000000174202 */ /* 0x000fe20000000f00 */
[--C-:B------:R-:W-:Y:S02]  /*03c0*/  @P3 IMAD.MOV.U32 R22, RZ, RZ, R0.reuse ;  /* 0x000000ffff163224 */ /* 0x100fe400078e0000 */
[----:B------:R-:W-:Y:S02]  /*03d0*/  @P5 IMAD.MOV.U32 R19, RZ, RZ, R0 ;  /* 0x000000ffff135224 */ /* 0x000fe400078e0000 */
[----:B------:R-:W-:-:S06]  /*03e0*/  VIADD R17, R17, 0x4 ;  /* 0x0000000411117836 */ /* 0x000fcc0000000000 */
[----:B------:R-:W-:Y:S01]  /*03f0*/  @P2 IMAD.MOV.U32 R21, RZ, RZ, R0 ;  /* 0x000000ffff152224 */ /* 0x000fe200078e0000 */
[----:B------:R-:W-:Y:S06]  /*0400*/  BRA.U UP0, `(.L_x_3) ;  /* 0xfffffffd00a07547 */ /* 0x000fec000b83ffff */
[C---:B------:R-:W-:Y:S01]  /*0410*/  ISETP.EQ.AND P3, PT, R15.reuse, -0x18, PT ;  /* 0xffffffe80f00780c */ /* 0x040fe20003f62270 */
[----:B------:R-:W-:Y:S01]  /*0420*/  BSSY.RECONVERGENT B1, `(.L_x_4) ;  /* 0x0000026000017945 */ /* 0x000fe20003800200 */
[C---:B------:R-:W-:Y:S02]  /*0430*/  ISETP.EQ.AND P4, PT, R15.reuse, -0x14, PT ;  /* 0xffffffec0f00780c */ /* 0x040fe40003f82270 */
[C---:B------:R-:W-:Y:S02]  /*0440*/  ISETP.EQ.AND P0, PT, R15.reuse, -0x10, PT ;  /* 0xfffffff00f00780c */ /* 0x040fe40003f02270 */
[C---:B------:R-:W-:Y:S02]  /*0450*/  ISETP.EQ.AND P1, PT, R15.reuse, -0xc, PT ;  /* 0xfffffff40f00780c */ /* 0x040fe40003f22270 */
[----:B------:R-:W-:Y:S02]  /*0460*/  ISETP.EQ.AND P2, PT, R15, -0x8, PT ;  /* 0xfffffff80f00780c */ /* 0x000fe40003f42270 */
[----:B------:R-:W-:-:S02]  /*0470*/  ISETP.NE.AND P6, PT, R10, RZ, PT ;  /* 0x000000ff0a00720c */ /* 0x000fc40003fc5270 */
[C---:B------:R-:W-:Y:S01]  /*0480*/  ISETP.EQ.AND P5, PT, R15.reuse, 0x4, PT ;  /* 0x000000040f00780c */ /* 0x040fe20003fa2270 */
[--C-:B------:R-:W-:Y:S01]  /*0490*/  @P3 IMAD.MOV.U32 R17, RZ, RZ, R16.reuse ;  /* 0x000000ffff113224 */ /* 0x100fe200078e0010 */
[C---:B------:R-:W-:Y:S01]  /*04a0*/  ISETP.EQ.AND P3, PT, R15.reuse, -0x4, PT ;  /* 0xfffffffc0f00780c */ /* 0x040fe20003f62270 */
[----:B------:R-:W-:Y:S02]  /*04b0*/  @P4 IMAD.MOV.U32 R0, RZ, RZ, R16 ;  /* 0x000000ffff004224 */ /* 0x000fe400078e0010 */
[--C-:B------:R-:W-:Y:S01]  /*04c0*/  @P4 IMAD.MOV.U32 R17, RZ, RZ, R20.reuse ;  /* 0x000000ffff114224 */ /* 0x100fe200078e0014 */
[----:B------:R-:W-:Y:S01]  /*04d0*/  ISETP.EQ.AND P4, PT, R15, RZ, PT ;  /* 0x000000ff0f00720c */ /* 0x000fe20003f82270 */
[----:B------:R-:W-:Y:S01]  /*04e0*/  @P0 IMAD.MOV.U32 R0, RZ, RZ, R20 ;  /* 0x000000ffff000224 */ /* 0x000fe200078e0014 */
[----:B------:R-:W-:Y:S01]  /*04f0*/  @P0 MOV R17, R21 ;  /* 0x0000001500110202 */ /* 0x000fe20000000f00 */
[----:B------:R-:W-:Y:S02]  /*0500*/  @P1 IMAD.MOV.U32 R0, RZ, RZ, R21 ;  /* 0x000000ffff001224 */ /* 0x000fe400078e0015 */
[----:B------:R-:W-:-:S02]  /*0510*/  @P1 IMAD.MOV.U32 R17, RZ, RZ, R22 ;  /* 0x000000ffff111224 */ /* 0x000fc400078e0016 */
[----:B------:R-:W-:Y:S02]  /*0520*/  @P2 IMAD.MOV.U32 R0, RZ, RZ, R22 ;  /* 0x000000ffff002224 */ /* 0x000fe400078e0016 */
[--C-:B------:R-:W-:Y:S02]  /*0530*/  @P2 IMAD.MOV.U32 R17, RZ, RZ, R23.reuse ;  /* 0x000000ffff112224 */ /* 0x100fe400078e0017 */
[----:B------:R-:W-:Y:S02]  /*0540*/  @P3 IMAD.MOV.U32 R0, RZ, RZ, R23 ;  /* 0x000000ffff003224 */ /* 0x000fe400078e0017 */
[----:B------:R-:W-:Y:S01]  /*0550*/  @P3 IMAD.MOV.U32 R17, RZ, RZ, R19 ;  /* 0x000000ffff113224 */ /* 0x000fe200078e0013 */
[----:B------:R-:W-:Y:S01]  /*0560*/  @P4 MOV R0, R19 ;  /* 0x0000001300004202 */ /* 0x000fe20000000f00 */
[--C-:B------:R-:W-:Y:S02]  /*0570*/  @P4 IMAD.MOV.U32 R17, RZ, RZ, R25.reuse ;  /* 0x000000ffff114224 */ /* 0x100fe400078e0019 */
[----:B------:R-:W-:Y:S01]  /*0580*/  @P5 IMAD.MOV.U32 R0, RZ, RZ, R25 ;  /* 0x000000ffff005224 */ /* 0x000fe200078e0019 */
[----:B------:R-:W-:Y:S06]  /*0590*/  @!P6 BRA `(.L_x_5) ;  /* 0x000000000038e947 */ /* 0x000fec0003800000 */
[----:B------:R-:W-:Y:S01]  /*05a0*/  @P0 IMAD.MOV.U32 R5, RZ, RZ, R16 ;  /* 0x000000ffff050224 */ /* 0x000fe200078e0010 */
[----:B------:R-:W-:Y:S01]  /*05b0*/  ISETP.EQ.AND P0, PT, R15, 0x8, PT ;  /* 0x000000080f00780c */ /* 0x000fe20003f02270 */
[----:B------:R-:W-:Y:S01]  /*05c0*/  @P1 IMAD.MOV.U32 R5, RZ, RZ, R20 ;  /* 0x000000ffff051224 */ /* 0x000fe200078e0014 */
[----:B------:R-:W-:Y:S01]  /*05d0*/  SHF.L.U32 R4, R0, R10, RZ ;  /* 0x0000000a00047219 */ /* 0x000fe200000006ff */
[----:B------:R-:W-:Y:S01]  /*05e0*/  @P2 IMAD.MOV.U32 R5, RZ, RZ, R21 ;  /* 0x000000ffff052224 */ /* 0x000fe200078e0015 */
[----:B------:R-:W-:Y:S01]  /*05f0*/  @P3 MOV R5, R22 ;  /* 0x0000001600053202 */ /* 0x000fe20000000f00 */
[----:B------:R-:W-:Y:S01]  /*0600*/  @P4 IMAD.MOV.U32 R5, RZ, RZ, R23 ;  /* 0x000000ffff054224 */ /* 0x000fe200078e0017 */
[----:B------:R-:W-:Y:S01]  /*0610*/  SHF.L.U32 R17, R17, R10, RZ ;  /* 0x0000000a11117219 */ /* 0x000fe200000006ff */
[----:B------:R-:W-:Y:S01]  /*0620*/  @P5 IMAD.MOV.U32 R5, RZ, RZ, R19 ;  /* 0x000000ffff055224 */ /* 0x000fe200078e0013 */
[----:B------:R-:W-:-:S05]  /*0630*/  SHF.R.U32.HI R0, RZ, R14, R0 ;  /* 0x0000000eff007219 */ /* 0x000fca0000011600 */
[----:B------:R-:W-:Y:S02]  /*0640*/  @P0 IMAD.MOV.U32 R5, RZ, RZ, R25 ;  /* 0x000000ffff050224 */ /* 0x000fe400078e0019 */
[----:B------:R-:W-:-:S03]  /*0650*/  IMAD.IADD R17, R17, 0x1, R0 ;  /* 0x0000000111117824 */ /* 0x000fc600078e0200 */
[----:B------:R-:W-:-:S05]  /*0660*/  SHF.R.U32.HI R5, RZ, R14, R5 ;  /* 0x0000000eff057219 */ /* 0x000fca0000011605 */
[----:B------:R-:W-:-:S07]  /*0670*/  IMAD.IADD R0, R4, 0x1, R5 ;  /* 0x0000000104007824 */ /* 0x000fce00078e0205 */
.L_x_5:
[----:B------:R-:W-:Y:S05]  /*0680*/  BSYNC.RECONVERGENT B1 ;  /* 0x0000000000017941 */ /* 0x000fea0003800200 */
.L_x_4:
[C---:B------:R-:W-:Y:S01]  /*0690*/  SHF.L.W.U32.HI R25, R0.reuse, 0x2, R17 ;  /* 0x0000000200197819 */ /* 0x040fe20000010e11 */
[----:B------:R-:W-:Y:S01]  /*06a0*/  UMOV UR6, 0x54442d19 ;  /* 0x54442d1900067882 */ /* 0x000fe20000000000 */
[----:B------:R-:W-:Y:S01]  /*06b0*/  SHF.L.U32 R0, R0, 0x2, RZ ;  /* 0x0000000200007819 */ /* 0x000fe200000006ff */
[----:B------:R-:W-:Y:S01]  /*06c0*/  UMOV UR7, 0x3bf921fb ;  /* 0x3bf921fb00077882 */ /* 0x000fe20000000000 */
[----:B------:R-:W-:Y:S02]  /*06d0*/  SHF.R.S32.HI R5, RZ, 0x1f, R25 ;  /* 0x0000001fff057819 */ /* 0x000fe40000011419 */
[----:B------:R-:W-:Y:S02]  /*06e0*/  ISETP.GE.AND P0, PT, R8, RZ, PT ;  /* 0x000000ff0800720c */ /* 0x000fe40003f06270 */
[C---:B------:R-:W-:Y:S02]  /*06f0*/  LOP3.LUT R4, R5.reuse, R0, RZ, 0x3c, !PT ;  /* 0x0000000005047212 */ /* 0x040fe400078e3cff */
[----:B------:R-:W-:-:S02]  /*0700*/  LOP3.LUT R5, R5, R25, RZ, 0x3c, !PT ;  /* 0x0000001905057212 */ /* 0x000fc400078e3cff */
[----:B------:R-:W-:Y:S02]  /*0710*/  SHF.R.U32.HI R0, RZ, 0x1e, R17 ;  /* 0x0000001eff007819 */ /* 0x000fe40000011611 */
[C---:B------:R-:W-:Y:S02]  /*0720*/  LOP3.LUT R24, R25.reuse, R8, RZ, 0x3c, !PT ;  /* 0x0000000819187212 */ /* 0x040fe400078e3cff */
[----:B------:R-:W0:Y:S01]  /*0730*/  I2F.F64.S64 R4, R4 ;  /* 0x0000000400047312 */ /* 0x000e220000301c00 */
[----:B------:R-:W-:Y:S02]  /*0740*/  LEA.HI R25, R25, R0, RZ, 0x1 ;  /* 0x0000000019197211 */ /* 0x000fe400078f08ff */
[----:B------:R-:W-:-:S03]  /*0750*/  ISETP.GE.AND P1, PT, R24, RZ, PT ;  /* 0x000000ff1800720c */ /* 0x000fc60003f26270 */
[----:B------:R-:W-:Y:S01]  /*0760*/  @!P0 IMAD.MOV R25, RZ, RZ, -R25 ;  /* 0x000000ffff198224 */ /* 0x000fe200078e0a19 */
[----:B0-----:R-:W-:-:S10]  /*0770*/  DMUL R6, R4, UR6 ;  /* 0x0000000604067c28 */ /* 0x001fd40008000000 */
[----:B------:R-:W0:Y:S02]  /*0780*/  F2F.F32.F64 R6, R6 ;  /* 0x0000000600067310 */ /* 0x000e240000301000 */
[----:B0-----:R-:W-:-:S07]  /*0790*/  FSEL R0, -R6, R6, !P1 ;  /* 0x0000000606007208 */ /* 0x001fce0004800100 */
.L_x_2:
[----:B------:R-:W-:Y:S05]  /*07a0*/  BSYNC.RECONVERGENT B0 ;  /* 0x0000000000007941 */ /* 0x000fea0003800200 */
.L_x_1:
[----:B------:R-:W-:Y:S01]  /*07b0*/  LOP3.LUT R6, R25, 0x1, RZ, 0xc0, !PT ;  /* 0x0000000119067812 */ /* 0x000fe200078ec0ff */
[----:B------:R-:W-:Y:S02]  /*07c0*/  IMAD.MOV.U32 R4, RZ, RZ, 0x37cbac00 ;  /* 0x37cbac00ff047424 */ /* 0x000fe400078e00ff */
[----:B------:R-:W-:Y:S01]  /*07d0*/  FMUL R5, R0, R0 ;  /* 0x0000000000057220 */ /* 0x000fe20000400000 */
[----:B------:R-:W-:Y:S01]  /*07e0*/  IMAD.MOV.U32 R17, RZ, RZ, 0x3effffff ;  /* 0x3effffffff117424 */ /* 0x000fe200078e00ff */
[----:B------:R-:W-:Y:S01]  /*07f0*/  ISETP.NE.U32.AND P0, PT, R6, 0x1, PT ;  /* 0x000000010600780c */ /* 0x000fe20003f05070 */
[----:B------:R-:W-:Y:S02]  /*0800*/  IMAD.MOV.U32 R6, RZ, RZ, 0x3d2aaabb ;  /* 0x3d2aaabbff067424 */ /* 0x000fe400078e00ff */
[----:B------:R-:W-:Y:S01]  /*0810*/  FFMA R4, R5, R4, -0.0013887860113754868507 ;  /* 0xbab607ed05047423 */ /* 0x000fe20000000004 */
[----:B------:R-:W-:Y:S01]  /*0820*/  LOP3.LUT P1, RZ, R25, 0x2, RZ, 0xc0, !PT ;  /* 0x0000000219ff7812 */ /* 0x000fe2000782c0ff */
[----:B------:R-:W-:Y:S01]  /*0830*/  UIADD3 UR4, UPT, UPT, UR4, 0x1, URZ ;  /* 0x0000000104047890 */ /* 0x000fe2000fffe0ff */
[----:B------:R-:W-:-:S02]  /*0840*/  FSEL R0, R0, 1, P0 ;  /* 0x3f80000000007808 */ /* 0x000fc40000000000 */
[----:B------:R-:W-:Y:S01]  /*0850*/  FSEL R4, R4, -0.00019574658654164522886, !P0 ;  /* 0xb94d415304047808 */ /* 0x000fe20004000000 */
[----:B------:R-:W-:Y:S01]  /*0860*/  UISETP.NE.AND UP0, UPT, UR4, 0x3e8, UPT ;  /* 0x000003e80400788c */ /* 0x000fe2000bf05270 */
[----:B------:R-:W-:Y:S01]  /*0870*/  FSEL R6, R6, 0.0083327032625675201416, !P0 ;  /* 0x3c0885e406067808 */ /* 0x000fe20004000000 */
[----:B------:R-:W-:Y:S01]  /*0880*/  FFMA R7, R5, R0, RZ ;  /* 0x0000000005077223 */ /* 0x000fe200000000ff */
[----:B------:R-:W-:-:S03]  /*0890*/  FSEL R17, -R17, -0.16666662693023681641, !P0 ;  /* 0xbe2aaaa811117808 */ /* 0x000fc60004000100 */
[----:B------:R-:W-:-:S04]  /*08a0*/  FFMA R4, R5, R4, R6 ;  /* 0x0000000405047223 */ /* 0x000fc80000000006 */
[----:B------:R-:W-:-:S04]  /*08b0*/  FFMA R4, R5, R4, R17 ;  /* 0x0000000405047223 */ /* 0x000fc80000000011 */
[----:B------:R-:W-:-:S04]  /*08c0*/  FFMA R0, R7, R4, R0 ;  /* 0x0000000407007223 */ /* 0x000fc80000000000 */
[----:B------:R-:W-:-:S04]  /*08d0*/  @P1 FADD R0, RZ, -R0 ;  /* 0x80000000ff001221 */ /* 0x000fc80000000000 */
[----:B------:R-:W-:Y:S01]  /*08e0*/  FADD R11, R0, R11 ;  /* 0x0000000b000b7221 */ /* 0x000fe20000000000 */
[----:B------:R-:W-:Y:S06]  /*08f0*/  BRA.U UP0, `(.L_x_6) ;  /* 0xfffffff9003c7547 */ /* 0x000fec000b83ffff */
[----:B------:R-:W-:Y:S01]  /*0900*/  STG.E desc[UR8][R2.64], R11 ;  /* 0x0000000b02007986 */ /* 0x000fe2000c101908 */
[----:B------:R-:W-:Y:S05]  /*0910*/  EXIT ;  /* 0x000000000000794d */ /* 0x000fea0003800000 */
.L_x_7:
        /* <DEDUP_REMOVED lines=14> */
.L_x_12:


//--------------------- .text._Z13memory_stressPf --------------------------
	.section	.text._Z13memory_stressPf,"ax",@progbits
	.align	128
        .global         _Z13memory_stressPf
        .type           _Z13memory_stressPf,@function
        .size           _Z13memory_stressPf,(.L_x_13 - _Z13memory_stressPf)
        .other          _Z13memory_stressPf,@"STO_CUDA_ENTRY STV_DEFAULT"
_Z13memory_stressPf:
.text._Z13memory_stressPf:
[----:B------:R-:W-:Y:S01]  /*0000*/  LDC R1, c[0x0][0x37c] ;  /* 0x0000df00ff017b82 */ /* 0x000fe20000000800 */
[----:B------:R-:W0:Y:S01]  /*0010*/  S2R R0, SR_TID.X ;  /* 0x0000000000007919 */ /* 0x000e220000002100 */
[----:B------:R-:W1:Y:S06]  /*0020*/  LDCU.64 UR4, c[0x0][0x380] ;  /* 0x00007000ff0477ac */ /* 0x000e6c0008000a00 */
[----:B------:R-:W0:Y:S01]  /*0030*/  S2UR UR8, SR_CTAID.X ;  /* 0x00000000000879c3 */ /* 0x000e220000002500 */
[----:B------:R-:W2:Y:S07]  /*0040*/  LDCU.64 UR6, c[0x0][0x358] ;  /* 0x00006b00ff0677ac */ /* 0x000eae0008000a00 */
[----:B------:R-:W0:Y:S01]  /*0050*/  LDC R9, c[0x0][0x360] ;  /* 0x0000d800ff097b82 */ /* 0x000e220000000800 */
[----:B-1----:R-:W-:-:S04]  /*0060*/  UIADD3 UR4, UP0, UPT, UR4, 0x10, URZ ;  /* 0x0000001004047890 */ /* 0x002fc8000ff1e0ff */
[----:B------:R-:W-:Y:S02]  /*0070*/  UIADD3.X UR5, UPT, UPT, URZ, UR5, URZ, UP0, !UPT ;  /* 0x00000005ff057290 */ /* 0x000fe400087fe4ff */
[----:B------:R-:W-:-:S04]  /*0080*/  MOV R2, UR4 ;  /* 0x0000000400027c02 */ /* 0x000fc80008000f00 */
[----:B------:R-:W-:Y:S01]  /*0090*/  MOV R3, UR5 ;  /* 0x0000000500037c02 */ /* 0x000fe20008000f00 */
[----:B0-----:R-:W-:-:S04]  /*00a0*/  IMAD R9, R9, UR8, R0 ;  /* 0x0000000809097c24 */ /* 0x001fc8000f8e0200 */
[----:B------:R-:W-:-:S05]  /*00b0*/  IMAD.WIDE R12, R9, 0x4, R2 ;  /* 0x00000004090c7825 */ /* 0x000fca00078e0202 */
[----:B--2---:R-:W2:Y:S04]  /*00c0*/  LDG.E R17, desc[UR6][R12.64+-0x10] ;  /* 0xfffff0060c117981 */ /* 0x004ea8000c1e1900 */
[----:B------:R-:W3:Y:S04]  /*00d0*/  LDG.E R0, desc[UR6][R12.64+-0xc] ;  /* 0xfffff4060c007981 */ /* 0x000ee8000c1e1900 */
[----:B------:R-:W4:Y:S04]  /*00e0*/  LDG.E R10, desc[UR6][R12.64+-0x8] ;  /* 0xfffff8060c0a7981 */ /* 0x000f28000c1e1900 */
[----:B------:R-:W5:Y:S04]  /*00f0*/  LDG.E R16, desc[UR6][R12.64+-0x4] ;  /* 0xfffffc060c107981 */ /* 0x000f68000c1e1900 */
[----:B------:R-:W5:Y:S01]  /*0100*/  LDG.E R21, desc[UR6][R12.64] ;  /* 0x000000060c157981 */ /* 0x000f62000c1e1900 */
[----:B------:R-:W-:-:S03]  /*0110*/  IADD3 R5, PT, PT, R9, 0x8, RZ ;  /* 0x0000000809057810 */ /* 0x000fc60007ffe0ff */
[----:B------:R-:W5:Y:S04]  /*0120*/  LDG.E R26, desc[UR6][R12.64+0x4] ;  /* 0x000004060c1a7981 */ /* 0x000f68000c1e1900 */
[----:B------:R-:W5:Y:S01]  /*0130*/  LDG.E R20, desc[UR6][R12.64+0x8] ;  /* 0x000008060c147981 */ /* 0x000f62000c1e1900 */
[----:B------:R-:W-:-:S03]  /*0140*/  IMAD.WIDE R4, R5, 0x4, R2 ;  /* 0x0000000405047825 */ /* 0x000fc600078e0202 */
[----:B------:R-:W5:Y:S04]  /*0150*/  LDG.E R19, desc[UR6][R12.64+0xc] ;  /* 0x00000c060c137981 */ /* 0x000f68000c1e1900 */
[----:B------:R-:W5:Y:S04]  /*0160*/  LDG.E R25, desc[UR6][R4.64+-0x10] ;  /* 0xfffff00604197981 */ /* 0x000f68000c1e1900 */
[----:B------:R-:W5:Y:S04]  /*0170*/  LDG.E R24, desc[UR6][R4.64+-0xc] ;  /* 0xfffff40604187981 */ /* 0x000f68000c1e1900 */
[----:B------:R-:W5:Y:S04]  /*0180*/  LDG.E R23, desc[UR6][R4.64+-0x8] ;  /* 0xfffff80604177981 */ /* 0x000f68000c1e1900 */
[----:B------:R-:W5:Y:S04]  /*0190*/  LDG.E R18, desc[UR6][R4.64+-0x4] ;  /* 0xfffffc0604127981 */ /* 0x000f68000c1e1900 */
[----:B------:R-:W5:Y:S01]  /*01a0*/  LDG.E R22, desc[UR6][R4.64] ;  /* 0x0000000604167981 */ /* 0x000f62000c1e1900 */
[----:B------:R-:W-:-:S03]  /*01b0*/  IADD3 R7, PT, PT, R9, 0x10, RZ ;  /* 0x0000001009077810 */ /* 0x000fc60007ffe0ff */
[----:B------:R-:W5:Y:S04]  /*01c0*/  LDG.E R8, desc[UR6][R4.64+0x4] ;  /* 0x0000040604087981 */ /* 0x000f68000c1e1900 */
[----:B------:R-:W5:Y:S01]  /*01d0*/  LDG.E R15, desc[UR6][R4.64+0x8] ;  /* 0x00000806040f7981 */ /* 0x000f62000c1e1900 */
[----:B------:R-:W-:-:S03]  /*01e0*/  IMAD.WIDE R6, R7, 0x4, R2 ;  /* 0x0000000407067825 */ /* 0x000fc600078e0202 */
[----:B------:R0:W5:Y:S04]  /*01f0*/  LDG.E R14, desc[UR6][R4.64+0xc] ;  /* 0x00000c06040e7981 */ /* 0x000168000c1e1900 */
[----:B------:R-:W5:Y:S04]  /*0200*/  LDG.E R13, desc[UR6][R6.64+-0x10] ;  /* 0xfffff006060d7981 */ /* 0x000f68000c1e1900 */
[----:B------:R-:W5:Y:S04]  /*0210*/  LDG.E R12, desc[UR6][R6.64+-0xc] ;  /* 0xfffff406060c7981 */ /* 0x000f68000c1e1900 */
[----:B------:R-:W5:Y:S01]  /*0220*/  LDG.E R11, desc[UR6][R6.64+-0x8] ;  /* 0xfffff806060b7981 */ /* 0x000f62000c1e1900 */
[----:B------:R-:W-:Y:S01]  /*0230*/  IADD3 R29, PT, PT, R9, 0x18, RZ ;  /* 0x00000018091d7810 */ /* 0x000fe20007ffe0ff */
[----:B--2---:R-:W-:-:S04]  /*0240*/  FADD R17, RZ, R17 ;  /* 0x00000011ff117221 */ /* 0x004fc80000000000 */
[----:B---3--:R-:W-:Y:S02]  /*0250*/  FADD R17, R17, R0 ;  /* 0x0000000011117221 */ /* 0x008fe40000000000 */
[----:B------:R-:W2:Y:S02]  /*0260*/  LDG.E R0, desc[UR6][R6.64+-0x4] ;  /* 0xfffffc0606007981 */ /* 0x000ea4000c1e1900 */
[----:B----4-:R-:W-:Y:S02]  /*0270*/  FADD R17, R17, R10 ;  /* 0x0000000a11117221 */ /* 0x010fe40000000000 */
[----:B------:R-:W3:Y:S02]  /*0280*/  LDG.E R10, desc[UR6][R6.64] ;  /* 0x00000006060a7981 */ /* 0x000ee4000c1e1900 */
[----:B-----5:R-:W-:Y:S02]  /*0290*/  FADD R16, R17, R16 ;  /* 0x0000001011107221 */ /* 0x020fe40000000000 */
[----:B------:R-:W4:Y:S02]  /*02a0*/  LDG.E R17, desc[UR6][R6.64+0x4] ;  /* 0x0000040606117981 */ /* 0x000f24000c1e1900 */
[----:B0-----:R-:W-:-:S02]  /*02b0*/  FADD R5, R16, R21 ;  /* 0x0000001510057221 */ /* 0x001fc40000000000 */
[----:B------:R-:W5:Y:S02]  /*02c0*/  LDG.E R16, desc[UR6][R6.64+0x8] ;  /* 0x0000080606107981 */ /* 0x000f64000c1e1900 */
[----:B------:R-:W-:Y:S01]  /*02d0*/  FADD R27, R5, R26 ;  /* 0x0000001a051b7221 */ /* 0x000fe20000000000 */
[----:B------:R-:W-:Y:S01]  /*02e0*/  IMAD.WIDE R4, R29, 0x4, R2 ;  /* 0x000000041d047825 */ /* 0x000fe200078e0202 */
[----:B------:R0:W5:Y:S03]  /*02f0*/  LDG.E R21, desc[UR6][R6.64+0xc] ;  /* 0x00000c0606157981 */ /* 0x000166000c1e1900 */
[----:B------:R-:W-:Y:S02]  /*0300*/  FADD R26, R27, R20 ;  /* 0x000000141b1a7221 */ /* 0x000fe40000000000 */
[----:B------:R-:W5:Y:S02]  /*0310*/  LDG.E R20, desc[UR6][R4.64+-0x10] ;  /* 0xfffff00604147981 */ /* 0x000f64000c1e1900 */
[----:B------:R-:W-:-:S02]  /*0320*/  FADD R26, R26, R19 ;  /* 0x000000131a1a7221 */ /* 0x000fc40000000000 */
[----:B------:R-:W5:Y:S02]  /*0330*/  LDG.E R19, desc[UR6][R4.64+-0xc] ;  /* 0xfffff40604137981 */ /* 0x000f64000c1e1900 */
[----:B------:R-:W-:Y:S02]  /*0340*/  FADD R27, R26, R25 ;  /* 0x000000191a1b7221 */ /* 0x000fe40000000000 */
[----:B------:R-:W5:Y:S02]  /*0350*/  LDG.E R25, desc[UR6][R4.64+-0x8] ;  /* 0xfffff80604197981 */ /* 0x000f64000c1e1900 */
[----:B------:R-:W-:Y:S02]  /*0360*/  FADD R26, R27, R24 ;  /* 0x000000181b1a7221 */ /* 0x000fe40000000000 */
[----:B------:R-:W5:Y:S02]  /*0370*/  LDG.E R24, desc[UR6][R4.64+-0x4] ;  /* 0xfffffc0604187981 */ /* 0x000f64000c1e1900 */
[----:B0-----:R-:W-:-:S02]  /*0380*/  FADD R7, R26, R23 ;  /* 0x000000171a077221 */ /* 0x001fc40000000000 */
[----:B------:R-:W5:Y:S01]  /*0390*/  LDG.E R27, desc[UR6][R4.64] ;  /* 0x00000006041b7981 */ /* 0x000f62000c1e1900 */
[----:B------:R-:W-:Y:S01]  /*03a0*/  IADD3 R6, PT, PT, R9, 0x20, RZ ;  /* 0x0000002009067810 */ /* 0x000fe20007ffe0ff */
[----:B------:R-:W-:Y:S02]  /*03b0*/  FADD R7, R7, R18 ;  /* 0x0000001207077221 */ /* 0x000fe40000000000 */
[----:B------:R-:W5:Y:S02]  /*03c0*/  LDG.E R26, desc[UR6][R4.64+0x4] ;  /* 0x00000406041a7981 */ /* 0x000f64000c1e1900 */
[----:B------:R-:W-:Y:S02]  /*03d0*/  FADD R29, R7, R22 ;  /* 0x00000016071d7221 */ /* 0x000fe40000000000 */
[----:B------:R-:W5:Y:S01]  /*03e0*/  LDG.E R23, desc[UR6][R4.64+0x8] ;  /* 0x0000080604177981 */ /* 0x000f62000c1e1900 */
[----:B------:R-:W-:-:S04]  /*03f0*/  IMAD.WIDE R6, R6, 0x4, R2 ;  /* 0x0000000406067825 */ /* 0x000fc800078e0202 */
[----:B------:R-:W-:Y:S01]  /*0400*/  FADD R18, R29, R8 ;  /* 0x000000081d127221 */ /* 0x000fe20000000000 */
[----:B------:R-:W5:Y:S03]  /*0410*/  LDG.E R28, desc[UR6][R4.64+0xc] ;  /* 0x00000c06041c7981 */ /* 0x000f66000c1e1900 */
[----:B------:R-:W-:Y:S01]  /*0420*/  FADD R29, R18, R15 ;  /* 0x0000000f121d7221 */ /* 0x000fe20000000000 */
[----:B------:R-:W5:Y:S03]  /*0430*/  LDG.E R8, desc[UR6][R6.64+-0x10] ;  /* 0xfffff00606087981 */ /* 0x000f66000c1e1900 */
[----:B------:R-:W-:Y:S01]  /*0440*/  FADD R18, R29, R14 ;  /* 0x0000000e1d127221 */ /* 0x000fe20000000000 */
[----:B------:R-:W5:Y:S03]  /*0450*/  LDG.E R15, desc[UR6][R6.64+-0xc] ;  /* 0xfffff406060f7981 */ /* 0x000f66000c1e1900 */
[----:B------:R-:W-:Y:S01]  /*0460*/  FADD R13, R18, R13 ;  /* 0x0000000d120d7221 */ /* 0x000fe20000000000 */
[----:B------:R-:W5:Y:S03]  /*0470*/  LDG.E R14, desc[UR6][R6.64+-0x8] ;  /* 0xfffff806060e7981 */ /* 0x000f66000c1e1900 */
[----:B------:R-:W-:Y:S01]  /*0480*/  FADD R12, R13, R12 ;  /* 0x0000000c0d0c7221 */ /* 0x000fe20000000000 */
[----:B------:R-:W5:Y:S04]  /*0490*/  LDG.E R4, desc[UR6][R6.64+-0x4] ;  /* 0xfffffc0606047981 */ /* 0x000f68000c1e1900 */
[----:B------:R-:W5:Y:S01]  /*04a0*/  LDG.E R5, desc[UR6][R6.64] ;  /* 0x0000000606057981 */ /* 0x000f62000c1e1900 */
[----:B------:R-:W-:-:S03]  /*04b0*/  FADD R29, R12, R11 ;  /* 0x0000000b0c1d7221 */ /* 0x000fc60000000000 */
[----:B------:R-:W5:Y:S04]  /*04c0*/  LDG.E R12, desc[UR6][R6.64+0x4] ;  /* 0x00000406060c7981 */ /* 0x000f68000c1e1900 */
[----:B------:R-:W5:Y:S04]  /*04d0*/  LDG.E R11, desc[UR6][R6.64+0x8] ;  /* 0x00000806060b7981 */ /* 0x000f68000c1e1900 */
[----:B------:R-:W5:Y:S01]  /*04e0*/  LDG.E R13, desc[UR6][R6.64+0xc] ;  /* 0x00000c06060d7981 */ /* 0x000f62000c1e1900 */
[----:B------:R-:W-:Y:S01]  /*04f0*/  UMOV UR4, 0x28 ;  /* 0x0000002800047882 */ /* 0x000fe20000000000 */
[----:B--2---:R-:W-:-:S04]  /*0500*/  FADD R29, R29, R0 ;  /* 0x000000001d1d7221 */ /* 0x004fc80000000000 */
[----:B---3--:R-:W-:-:S04]  /*0510*/  FADD R10, R29, R10 ;  /* 0x0000000a1d0a7221 */ /* 0x008fc80000000000 */
[----:B----4-:R-:W-:-:S04]  /*0520*/  FADD R17, R10, R17 ;  /* 0x000000110a117221 */ /* 0x010fc80000000000 */
[----:B-----5:R-:W-:-:S04]  /*0530*/  FADD R16, R17, R16 ;  /* 0x0000001011107221 */ /* 0x020fc80000000000 */
[----:B------:R-:W-:-:S04]  /*0540*/  FADD R21, R16, R21 ;  /* 0x0000001510157221 */ /* 0x000fc80000000000 */
        /* <DEDUP_REMOVED lines=14> */
[----:B------:R-:W-:Y:S01]  /*0630*/  FADD R12, R12, R11 ;  /* 0x0000000b0c0c7221 */ /* 0x000fe20000000000 */
[----:B------:R-:W-:-:S03]  /*0640*/  IADD3 R11, PT, PT, R9, 0x28, RZ ;  /* 0x00000028090b7810 */ /* 0x000fc60007ffe0ff */
[----:B------:R-:W-:-:S07]  /*0650*/  FADD R15, R12, R13 ;  /* 0x0000000d0c0f7221 */ /* 0x000fce0000000000 */
.L_x_8:
[----:B------:R-:W-:-:S05]  /*0660*/  IMAD.WIDE R4, R11, 0x4, R2 ;  /* 0x000000040b047825 */ /* 0x000fca00078e0202 */
[----:B------:R-:W2:Y:S04]  /*0670*/  LDG.E R24, desc[UR6][R4.64+-0x10] ;  /* 0xfffff00604187981 */ /* 0x000ea8000c1e1900 */
[----:B------:R-:W3:Y:S04]  /*0680*/  LDG.E R18, desc[UR6][R4.64+-0xc] ;  /* 0xfffff40604127981 */ /* 0x000ee8000c1e1900 */
[----:B------:R-:W4:Y:S04]  /*0690*/  LDG.E R20, desc[UR6][R4.64+-0x8] ;  /* 0xfffff80604147981 */ /* 0x000f28000c1e1900 */
[----:B------:R-:W5:Y:S04]  /*06a0*/  LDG.E R14, desc[UR6][R4.64+-0x4] ;  /* 0xfffffc06040e7981 */ /* 0x000f68000c1e1900 */
[----:B------:R-:W5:Y:S04]  /*06b0*/  LDG.E R19, desc[UR6][R4.64] ;  /* 0x0000000604137981 */ /* 0x000f68000c1e1900 */
[----:B------:R-:W5:Y:S01]  /*06c0*/  LDG.E R13, desc[UR6][R4.64+0x4] ;  /* 0x00000406040d7981 */ /* 0x000f62000c1e1900 */
[----:B------:R-:W-:-:S03]  /*06d0*/  IADD3 R7, PT, PT, R11, 0x8, RZ ;  /* 0x000000080b077810 */ /* 0x000fc60007ffe0ff */
[----:B------:R-:W5:Y:S02]  /*06e0*/  LDG.E R10, desc[UR6][R4.64+0x8] ;  /* 0x00000806040a7981 */ /* 0x000f64000c1e1900 */
[----:B------:R-:W-:Y:S02]  /*06f0*/  IMAD.WIDE R6, R7, 0x4, R2 ;  /* 0x0000000407067825 */ /* 0x000fe400078e0202 */
[----:B------:R0:W5:Y:S04]  /*0700*/  LDG.E R17, desc[UR6][R4.64+0xc] ;  /* 0x00000c0604117981 */ /* 0x000168000c1e1900 */
        /* <DEDUP_REMOVED lines=8> */
[----:B0-----:R-:W-:-:S03]  /*0790*/  IMAD.WIDE R4, R21, 0x4, R2 ;  /* 0x0000000415047825 */ /* 0x001fc600078e0202 */
[----:B------:R0:W5:Y:S04]  /*07a0*/  LDG.E R21, desc[UR6][R6.64+0xc] ;  /* 0x00000c0606157981 */ /* 0x000168000c1e1900 */
[----:B------:R-:W5:Y:S04]  /*07b0*/  LDG.E R23, desc[UR6][R4.64+-0x10] ;  /* 0xfffff00604177981 */ /* 0x000f68000c1e1900 */
[----:B------:R-:W5:Y:S04]  /*07c0*/  LDG.E R26, desc[UR6][R4.64+-0xc] ;  /* 0xfffff406041a7981 */ /* 0x000f68000c1e1900 */
[----:B------:R-:W5:Y:S01]  /*07d0*/  LDG.E R25, desc[UR6][R4.64+-0x8] ;  /* 0xfffff80604197981 */ /* 0x000f62000c1e1900 */
[----:B0-----:R-:W-:-:S05]  /*07e0*/  IADD3 R7, PT, PT, R11, 0x18, RZ ;  /* 0x000000180b077810 */ /* 0x001fca0007ffe0ff */
[----:B------:R-:W-:-:S04]  /*07f0*/  IMAD.WIDE R6, R7, 0x4, R2 ;  /* 0x0000000407067825 */ /* 0x000fc800078e0202 */
[----:B--2---:R-:W-:Y:S02]  /*0800*/  FADD R15, R24, R15 ;  /* 0x0000000f180f7221 */ /* 0x004fe40000000000 */
[----:B------:R-:W2:Y:S02]  /*0810*/  LDG.E R24, desc[UR6][R4.64+-0x4] ;  /* 0xfffffc0604187981 */ /* 0x000ea4000c1e1900 */
[----:B---3--:R-:W-:Y:S02]  /*0820*/  FADD R15, R15, R18 ;  /* 0x000000120f0f7221 */ /* 0x008fe40000000000 */
[----:B------:R-:W3:Y:S02]  /*0830*/  LDG.E R18, desc[UR6][R4.64] ;  /* 0x0000000604127981 */ /* 0x000ee4000c1e1900 */
[----:B----4-:R-:W-:Y:S02]  /*0840*/  FADD R15, R15, R20 ;  /* 0x000000140f0f7221 */ /* 0x010fe40000000000 */
[----:B------:R-:W4:Y:S02]  /*0850*/  LDG.E R20, desc[UR6][R4.64+0x4] ;  /* 0x0000040604147981 */ /* 0x000f24000c1e1900 */
[----:B-----5:R-:W-:-:S02]  /*0860*/  FADD R29, R15, R14 ;  /* 0x0000000e0f1d7221 */ /* 0x020fc40000000000 */
[----:B------:R-:W5:Y:S02]  /*0870*/  LDG.E R15, desc[UR6][R4.64+0x8] ;  /* 0x00000806040f7981 */ /* 0x000f64000c1e1900 */
[----:B------:R-:W-:Y:S02]  /*0880*/  FADD R19, R29, R19 ;  /* 0x000000131d137221 */ /* 0x000fe40000000000 */
[----:B------:R0:W5:Y:S02]  /*0890*/  LDG.E R14, desc[UR6][R4.64+0xc] ;  /* 0x00000c06040e7981 */ /* 0x000164000c1e1900 */
        /* <DEDUP_REMOVED lines=9> */
[----:B------:R-:W5:Y:S02]  /*0930*/  LDG.E R17, desc[UR6][R6.64+-0x4] ;  /* 0xfffffc0606117981 */ /* 0x000f64000c1e1900 */
[----:B------:R-:W-:Y:S02]  /*0940*/  FADD R5, R5, R16 ;  /* 0x0000001005057221 */ /* 0x000fe40000000000 */
[----:B------:R-:W5:Y:S02]  /*0950*/  LDG.E R0, desc[UR6][R6.64] ;  /* 0x0000000606007981 */ /* 0x000f64000c1e1900 */
[----:B------:R-:W-:Y:S02]  /*0960*/  FADD R4, R5, R8 ;  /* 0x0000000805047221 */ /* 0x000fe40000000000 */
[----:B------:R-:W5:Y:S01]  /*0970*/  LDG.E R8, desc[UR6][R6.64+0x4] ;  /* 0x0000040606087981 */ /* 0x000f62000c1e1900 */
[----:B------:R-:W-:Y:S01]  /*0980*/  IADD3 R5, PT, PT, R11, 0x20, RZ ;  /* 0x000000200b057810 */ /* 0x000fe20007ffe0ff */
[----:B------:R-:W-:-:S02]  /*0990*/  FADD R27, R4, R27 ;  /* 0x0000001b041b7221 */ /* 0x000fc40000000000 */
[----:B------:R0:W5:Y:S02]  /*09a0*/  LDG.E R16, desc[UR6][R6.64+0x8] ;  /* 0x0000080606107981 */ /* 0x000164000c1e1900 */
[----:B------:R-:W-:Y:S01]  /*09b0*/  FADD R27, R27, R28 ;  /* 0x0000001c1b1b7221 */ /* 0x000fe20000000000 */
[----:B------:R-:W-:-:S04]  /*09c0*/  IMAD.WIDE R4, R5, 0x4, R2 ;  /* 0x0000000405047825 */ /* 0x000fc800078e0202 */
[----:B------:R-:W-:Y:S02]  /*09d0*/  FADD R28, R27, R22 ;  /* 0x000000161b1c7221 */ /* 0x000fe40000000000 */
        /* <DEDUP_REMOVED lines=8> */
[----:B------:R-:W5:Y:S01]  /*0a60*/  LDG.E R25, desc[UR6][R4.64] ;  /* 0x0000000604197981 */ /* 0x000f62000c1e1900 */
[----:B------:R-:W-:-:S03]  /*0a70*/  IADD3 R29, PT, PT, R11, 0x28, RZ ;  /* 0x000000280b1d7810 */ /* 0x000fc60007ffe0ff */
[----:B------:R-:W5:Y:S04]  /*0a80*/  LDG.E R27, desc[UR6][R4.64+0x4] ;  /* 0x00000406041b7981 */ /* 0x000f68000c1e1900 */
[----:B------:R-:W5:Y:S01]  /*0a90*/  LDG.E R28, desc[UR6][R4.64+0xc] ;  /* 0x00000c06041c7981 */ /* 0x000f62000c1e1900 */
[----:B--2---:R-:W-:-:S03]  /*0aa0*/  FADD R7, R7, R24 ;  /* 0x0000001807077221 */ /* 0x004fc60000000000 */
[----:B------:R0:W2:Y:S01]  /*0ab0*/  LDG.E R24, desc[UR6][R4.64+0x8] ;  /* 0x0000080604187981 */ /* 0x0000a2000c1e1900 */
[----:B---3--:R-:W-:-:S04]  /*0ac0*/  FADD R7, R7, R18 ;  /* 0x0000001207077221 */ /* 0x008fc80000000000 */
[----:B----4-:R-:W-:Y:S01]  /*0ad0*/  FADD R20, R7, R20 ;  /* 0x0000001407147221 */ /* 0x010fe20000000000 */
[----:B------:R-:W-:-:S04]  /*0ae0*/  IMAD.WIDE R6, R29, 0x4, R2 ;  /* 0x000000041d067825 */ /* 0x000fc800078e0202 */
[----:B-----5:R-:W-:Y:S02]  /*0af0*/  FADD R29, R20, R15 ;  /* 0x0000000f141d7221 */ /* 0x020fe40000000000 */
[----:B------:R-:W3:Y:S02]  /*0b00*/  LDG.E R15, desc[UR6][R6.64+-0x10] ;  /* 0xfffff006060f7981 */ /* 0x000ee4000c1e1900 */
[----:B------:R-:W-:Y:S02]  /*0b10*/  FADD R18, R29, R14 ;  /* 0x0000000e1d127221 */ /* 0x000fe40000000000 */
[----:B------:R-:W4:Y:S02]  /*0b20*/  LDG.E R14, desc[UR6][R6.64+-0xc] ;  /* 0xfffff406060e7981 */ /* 0x000f24000c1e1900 */
[----:B------:R-:W-:Y:S02]  /*0b30*/  FADD R29, R18, R13 ;  /* 0x0000000d121d7221 */ /* 0x000fe40000000000 */
[----:B------:R-:W5:Y:S04]  /*0b40*/  LDG.E R18, desc[UR6][R6.64+-0x8] ;  /* 0xfffff80606127981 */ /* 0x000f68000c1e1900 */
[----:B------:R-:W5:Y:S01]  /*0b50*/  LDG.E R13, desc[UR6][R6.64+-0x4] ;  /* 0xfffffc06060d7981 */ /* 0x000f62000c1e1900 */
[----:B------:R-:W-:-:S03]  /*0b60*/  FADD R29, R29, R10 ;  /* 0x0000000a1d1d7221 */ /* 0x000fc60000000000 */
[----:B------:R-:W5:Y:S01]  /*0b70*/  LDG.E R10, desc[UR6][R6.64] ;  /* 0x00000006060a7981 */ /* 0x000f62000c1e1900 */
[----:B------:R-:W-:-:S04]  /*0b80*/  FADD R12, R29, R12 ;  /* 0x0000000c1d0c7221 */ /* 0x000fc80000000000 */
[----:B------:R-:W-:Y:S01]  /*0b90*/  FADD R17, R12, R17 ;  /* 0x000000110c117221 */ /* 0x000fe20000000000 */
[----:B0-----:R-:W-:Y:S01]  /*0ba0*/  IADD3 R5, PT, PT, R11, 0x30, RZ ;  /* 0x000000300b057810 */ /* 0x001fe20007ffe0ff */
[----:B------:R-:W5:Y:S02]  /*0bb0*/  LDG.E R12, desc[UR6][R6.64+0xc] ;  /* 0x00000c06060c7981 */ /* 0x000f64000c1e1900 */
[----:B------:R-:W-:Y:S02]  /*0bc0*/  FADD R17, R17, R0 ;  /* 0x0000000011117221 */ /* 0x000fe40000000000 */
[----:B------:R-:W5:Y:S02]  /*0bd0*/  LDG.E R0, desc[UR6][R6.64+0x4] ;  /* 0x0000040606007981 */ /* 0x000f64000c1e1900 */
[----:B------:R-:W-:Y:S02]  /*0be0*/  FADD R17, R17, R8 ;  /* 0x0000000811117221 */ /* 0x000fe40000000000 */
[----:B------:R0:W5:Y:S01]  /*0bf0*/  LDG.E R8, desc[UR6][R6.64+0x8] ;  /* 0x0000080606087981 */ /* 0x000162000c1e1900 */
[----:B------:R-:W-:-:S04]  /*0c00*/  IMAD.WIDE R4, R5, 0x4, R2 ;  /* 0x0000000405047825 */ /* 0x000fc800078e0202 */
[----:B------:R-:W-:-:S04]  /*0c10*/  FADD R16, R17, R16 ;  /* 0x0000001011107221 */ /* 0x000fc80000000000 */
[----:B------:R-:W-:Y:S01]  /*0c20*/  FADD R19, R16, R19 ;  /* 0x0000001310137221 */ /* 0x000fe20000000000 */
[----:B------:R-:W5:Y:S04]  /*0c30*/  LDG.E R17, desc[UR6][R4.64+-0xc] ;  /* 0xfffff40604117981 */ /* 0x000f68000c1e1900 */
[----:B------:R-:W5:Y:S01]  /*0c40*/  LDG.E R16, desc[UR6][R4.64+-0x10] ;  /* 0xfffff00604107981 */ /* 0x000f62000c1e1900 */
[----:B------:R-:W-:-:S03]  /*0c50*/  FADD R22, R19, R22 ;  /* 0x0000001613167221 */ /* 0x000fc60000000000 */
[----:B------:R-:W5:Y:S01]  /*0c60*/  LDG.E R19, desc[UR6][R4.64+-0x8] ;  /* 0xfffff80604137981 */ /* 0x000f62000c1e1900 */
[----:B------:R-:W-:-:S03]  /*0c70*/  FADD R22, R22, R21 ;  /* 0x0000001516167221 */ /* 0x000fc60000000000 */
[----:B------:R-:W5:Y:S01]  /*0c80*/  LDG.E R20, desc[UR6][R4.64+-0x4] ;  /* 0xfffffc0604147981 */ /* 0x000f62000c1e1900 */
[----:B------:R-:W-:Y:S01]  /*0c90*/  FADD R23, R22, R23 ;  /* 0x0000001716177221 */ /* 0x000fe20000000000 */
[----:B0-----:R-:W-:Y:S02]  /*0ca0*/  IADD3 R7, PT, PT, R11, 0x38, RZ ;  /* 0x000000380b077810 */ /* 0x001fe40007ffe0ff */
[----:B------:R-:W5:Y:S01]  /*0cb0*/  LDG.E R22, desc[UR6][R4.64+0x4] ;  /* 0x0000040604167981 */ /* 0x000f62000c1e1900 */
[----:B------:R-:W-:-:S03]  /*0cc0*/  FADD R6, R23, R26 ;  /* 0x0000001a17067221 */ /* 0x000fc60000000000 */
[----:B------:R-:W5:Y:S01]  /*0cd0*/  LDG.E R23, desc[UR6][R4.64] ;  /* 0x0000000604177981 */ /* 0x000f62000c1e1900 */
[----:B------:R-:W-:-:S03]  /*0ce0*/  FADD R6, R6, R25 ;  /* 0x0000001906067221 */ /* 0x000fc60000000000 */
[----:B------:R-:W5:Y:S01]  /*0cf0*/  LDG.E R21, desc[UR6][R4.64+0x8] ;  /* 0x0000080604157981 */ /* 0x000f62000c1e1900 */
[----:B------:R-:W-:Y:S01]  /*0d00*/  FADD R27, R6, R27 ;  /* 0x0000001b061b7221 */ /* 0x000fe20000000000 */
[----:B------:R-:W-:Y:S02]  /*0d10*/  IMAD.WIDE R6, R7, 0x4, R2 ;  /* 0x0000000407067825 */ /* 0x000fe400078e0202 */
[----:B------:R-:W5:Y:S04]  /*0d20*/  LDG.E R26, desc[UR6][R4.64+0xc] ;  /* 0x00000c06041a7981 */ /* 0x000f68000c1e1900 */
[----:B------:R-:W5:Y:S04]  /*0d30*/  LDG.E R25, desc[UR6][R6.64+-0xc] ;  /* 0xfffff40606197981 */ /* 0x000f68000c1e1900 */
[----:B------:R-:W5:Y:S04]  /*0d40*/  LDG.E R4, desc[UR6][R6.64+-0x4] ;  /* 0xfffffc0606047981 */ /* 0x000f68000c1e1900 */
[----:B------:R-:W5:Y:S01]  /*0d50*/  LDG.E R5, desc[UR6][R6.64] ;  /* 0x0000000606057981 */ /* 0x000f62000c1e1900 */
[----:B--2---:R-:W-:-:S03]  /*0d60*/  FADD R27, R27, R24 ;  /* 0x000000181b1b7221 */ /* 0x004fc60000000000 */
[----:B------:R-:W2:Y:S01]  /*0d70*/  LDG.E R24, desc[UR6][R6.64+-0x10] ;  /* 0xfffff00606187981 */ /* 0x000ea2000c1e1900 */
[----:B------:R-:W-:-:S04]  /*0d80*/  FADD R28, R27, R28 ;  /* 0x0000001c1b1c7221 */ /* 0x000fc80000000000 */
[----:B---3--:R-:W-:Y:S02]  /*0d90*/  FADD R27, R28, R15 ;  /* 0x0000000f1c1b7221 */ /* 0x008fe40000000000 */
[----:B------:R-:W3:Y:S02]  /*0da0*/  LDG.E R15, desc[UR6][R6.64+-0x8] ;  /* 0xfffff806060f7981 */ /* 0x000ee4000c1e1900 */
[----:B----4-:R-:W-:Y:S02]  /*0db0*/  FADD R27, R27, R14 ;  /* 0x0000000e1b1b7221 */ /* 0x010fe40000000000 */
[----:B------:R-:W4:Y:S02]  /*0dc0*/  LDG.E R14, desc[UR6][R6.64+0x4] ;  /* 0x00000406060e7981 */ /* 0x000f24000c1e1900 */
[----:B-----5:R-:W-:-:S04]  /*0dd0*/  FADD R18, R27, R18 ;  /* 0x000000121b127221 */ /* 0x020fc80000000000 */
[----:B------:R-:W-:Y:S02]  /*0de0*/  FADD R27, R18, R13 ;  /* 0x0000000d121b7221 */ /* 0x000fe40000000000 */
[----:B------:R-:W5:Y:S04]  /*0df0*/  LDG.E R13, desc[UR6][R6.64+0x8] ;  /* 0x00000806060d7981 */ /* 0x000f68000c1e1900 */
[----:B------:R-:W5:Y:S01]  /*0e00*/  LDG.E R18, desc[UR6][R6.64+0xc] ;  /* 0x00000c0606127981 */ /* 0x000f62000c1e1900 */
        /* <DEDUP_REMOVED lines=12> */
[----:B------:R-:W-:-:S04]  /*0ed0*/  UIADD3 UR4, UPT, UPT, UR4, 0x40, URZ ;  /* 0x0000004004047890 */ /* 0x000fc8000fffe0ff */
[----:B------:R-:W-:Y:S01]  /*0ee0*/  UISETP.NE.AND UP0, UPT, UR4, 0x3e8, UPT ;  /* 0x000003e80400788c */ /* 0x000fe2000bf05270 */
[----:B------:R-:W-:Y:S01]  /*0ef0*/  IADD3 R11, PT, PT, R11, 0x40, RZ ;  /* 0x000000400b0b7810 */ /* 0x000fe20007ffe0ff */
[----:B--2---:R-:W-:-:S04]  /*0f00*/  FADD R24, R24, R21 ;  /* 0x0000001518187221 */ /* 0x004fc80000000000 */
[----:B------:R-:W-:-:S04]  /*0f10*/  FADD R24, R24, R25 ;  /* 0x0000001918187221 */ /* 0x000fc80000000000 */
[----:B---3--:R-:W-:-:S04]  /*0f20*/  FADD R15, R24, R15 ;  /* 0x0000000f180f7221 */ /* 0x008fc80000000000 */
[----:B------:R-:W-:-:S04]  /*0f30*/  FADD R4, R15, R4 ;  /* 0x000000040f047221 */ /* 0x000fc80000000000 */
[----:B------:R-:W-:-:S04]  /*0f40*/  FADD R5, R4, R5 ;  /* 0x0000000504057221 */ /* 0x000fc80000000000 */
[----:B----4-:R-:W-:-:S04]  /*0f50*/  FADD R14, R5, R14 ;  /* 0x0000000e050e7221 */ /* 0x010fc80000000000 */
[----:B-----5:R-:W-:-:S04]  /*0f60*/  FADD R13, R14, R13 ;  /* 0x0000000d0e0d7221 */ /* 0x020fc80000000000 */
[----:B------:R-:W-:Y:S01]  /*0f70*/  FADD R15, R13, R18 ;  /* 0x000000120d0f7221 */ /* 0x000fe20000000000 */
[----:B------:R-:W-:Y:S06]  /*0f80*/  BRA.U UP0, `(.L_x_8) ;  /* 0xfffffff500b47547 */ /* 0x000fec000b83ffff */
[----:B------:R-:W0:Y:S02]  /*0f90*/  LDC.64 R2, c[0x0][0x380] ;  /* 0x0000e000ff027b82 */ /* 0x000e240000000a00 */
[----:B0-----:R-:W-:-:S05]  /*0fa0*/  IMAD.WIDE R2, R9, 0x4, R2 ;  /* 0x0000000409027825 */ /* 0x001fca00078e0202 */
[----:B------:R-:W-:Y:S01]  /*0fb0*/  STG.E desc[UR6][R2.64], R15 ;  /* 0x0000000f02007986 */ /* 0x000fe2000c101906 */
[----:B------:R-:W-:Y:S05]  /*0fc0*/  EXIT ;  /* 0x000000000000794d */ /* 0x000fea0003800000 */
.L_x_9:
        /* <DEDUP_REMOVED lines=11> */
.L_x_13:


//--------------------- .text._Z14compute_stressPf --------------------------
	.section	.text._Z14compute_stressPf,"ax",@progbits
	.align	128
        .global         _Z14compute_stressPf
        .type           _Z14compute_stressPf,@function
        .size           _Z14compute_stressPf,(.L_x_14 - _Z14compute_stressPf)
        .other          _Z14compute_stressPf,@"STO_CUDA_ENTRY STV_DEFAULT"
_Z14compute_stressPf:
.text._Z14compute_stressPf:
        /* <DEDUP_REMOVED lines=8> */
[----:B-1----:R-:W2:Y:S02]  /*0080*/  LDG.E R0, desc[UR4][R2.64] ;  /* 0x0000000402007981 */ /* 0x002ea4000c1e1900 */
[----:B--2---:R-:W-:-:S04]  /*0090*/  FFMA R5, R0, R0, RZ ;  /* 0x0000000000057223 */ /* 0x004fc800000000ff */
[----:B------:R-:W-:-:S04]  /*00a0*/  FFMA R5, R0, R0, R5 ;  /* 0x0000000000057223 */ /* 0x000fc80000000005 */
        /* <DEDUP_REMOVED lines=997> */
[----:B------:R-:W-:-:S05]  /*3f00*/  FFMA R5, R0, R0, R5 ;  /* 0x0000000000057223 */ /* 0x000fca0000000005 */
[----:B------:R-:W-:Y:S01]  /*3f10*/  STG.E desc[UR4][R2.64], R5 ;  /* 0x0000000502007986 */ /* 0x000fe2000c101904 */
[----:B------:R-:W-:Y:S05]  /*3f20*/  EXIT ;  /* 0x000000000000794d */ /* 0x000fea0003800000 */
.L_x_10:
        /* <DEDUP_REMOVED lines=13> */
.L_x_14:


//--------------------- .nv.global.init           --------------------------
	.section	.nv.global.init,"aw",@progbits
	.align	4
.nv.global.init:
	.type		__cudart_i2opi_f,@object
	.size		__cudart_i2opi_f,(.L_0 - __cudart_i2opi_f)
__cudart_i2opi_f:
        /*0000*/ 	.byte	0x41, 0x90, 0x43, 0x3c, 0x99, 0x95, 0x62, 0xdb, 0xc0, 0xdd, 0x34, 0xf5, 0xd1, 0x57, 0x27, 0xfc
        /*0010*/ 	.byte	0x29, 0x15, 0x44, 0x4e, 0x6e, 0x83, 0xf9, 0xa2
.L_0:


//--------------------- .nv.shared.reserved.0     --------------------------
	.section	.nv.shared.reserved.0,"aw",@nobits
	.weak		__nv_reservedSMEM_offset_0_alias
	.size		__nv_reservedSMEM_offset_0_alias, 0, 64
	.other		__nv_reservedSMEM_offset_0_alias,@"STO_CUDA_RESERVED_SHARED STV_DEFAULT"
__nv_reservedSMEM_offset_0_alias:
	.zero		0
	.zero		64


//--------------------- .nv.constant0._Z13atomic_stressPf --------------------------
	.section	.nv.constant0._Z13atomic_stressPf,"a",@progbits
	.sectionflags	@""
	.align	4
.nv.constant0._Z13atomic_stressPf:
	.zero		904


//--------------------- .nv.constant0._Z9xu_stressPf --------------------------
	.section	.nv.constant0._Z9xu_stressPf,"a",@progbits
	.sectionflags	@""
	.align	4
.nv.constant0._Z9xu_stressPf:
	.zero		904


//--------------------- .nv.constant0._Z13memory_stressPf --------------------------
	.section	.nv.constant0._Z13memory_stressPf,"a",@progbits
	.sectionflags	@""
	.align	4
.nv.constant0._Z13memory_stressPf:
	.zero		904


//--------------------- .nv.constant0._Z14compute_stressPf --------------------------
	.section	.nv.constant0._Z14compute_stressPf,"a",@progbits
	.sectionflags	@""
	.align	4
.nv.constant0._Z14compute_stressPf:
	.zero		904


//--------------------- SYMBOLS --------------------------

	.type		.nv.reservedSmem.offset0,@object
	.size		.nv.reservedSmem.offset0,0x4
